	.target	sm_100a

	.elftype	@"ET_EXEC"


//--------------------- .note.nv.tkinfo           --------------------------
	.section	.note.nv.tkinfo,"",@"SHT_NOTE"
	.sectionflags	@"SHF_NOTE_NV_TKINFO"
	.tkinfo
        /*0018*/ 	.word	0x00000002
        /*0030*/ 	.string	""
        /*0030*/ 	.string	"ptxas"
        /*0030*/ 	.string	"Cuda compilation tools, release 13.0, V13.0.88"
        /*0030*/ 	.string	"Build cuda_13.0.r13.0/compiler.36424714_0"
        /*0030*/ 	.string	"-arch sm_100a -m 64 "



//--------------------- .note.nv.cuinfo           --------------------------
	.section	.note.nv.cuinfo,"",@"SHT_NOTE"
	.sectionflags	@"SHF_NOTE_NV_CUINFO"
        /*0018*/ 	.short	0x0002
        /*001a*/ 	.short	0x0064
        /*001c*/ 	.short	0x0082
	.zero		2


//--------------------- .nv.info                  --------------------------
	.section	.nv.info,"",@"SHT_CUDA_INFO"
	.align	4


	//----- nvinfo : EIATTR_REGCOUNT
	.align		4
        /*0000*/ 	.byte	0x04, 0x2f
        /*0002*/ 	.short	(.L_12 - .L_11)
	.align		4
.L_11:
        /*0004*/ 	.word	index@(_ZN7cutlass13device_kernelIN5flash11enable_sm90INS1_16FlashAttnFwdSm90INS1_25CollectiveMainloopFwdSm90ILi2EN4cute5tupleIJNS5_1CILi1EEES8_S8_EEENS6_IJNS7_ILi128EEENS7_ILi80EEENS7_ILi256EEEEEELi256ENS_10bfloat16_tEfNS_4arch4Sm90ELb1ELb0ELb0ELb1ELb1ELb1ELb0ELb1ELb1ELb1ELb0ELb0EEENS1_21CollectiveEpilogueFwdINS6_IJSA_SC_SB_EEES9_SE_SG_Li256ELb1ELb1ELb0ELb0EEENS1_36VarlenDynamicPersistentTileSchedulerILi128ELi80ELi256ELi128ELb0ELb1ELb1ELb1ELb1ELb1EEEEEEEEEvNT_6ParamsE)
        /*0008*/ 	.word	0x00000004


	//----- nvinfo : EIATTR_FRAME_SIZE
	.align		4
.L_12:
        /*000c*/ 	.byte	0x04, 0x11
        /*000e*/ 	.short	(.L_14 - .L_13)
	.align		4
.L_13:
        /*0010*/ 	.word	index@(_ZN7cutlass13device_kernelIN5flash11enable_sm90INS1_16FlashAttnFwdSm90INS1_25CollectiveMainloopFwdSm90ILi2EN4cute5tupleIJNS5_1CILi1EEES8_S8_EEENS6_IJNS7_ILi128EEENS7_ILi80EEENS7_ILi256EEEEEELi256ENS_10bfloat16_tEfNS_4arch4Sm90ELb1ELb0ELb0ELb1ELb1ELb1ELb0ELb1ELb1ELb1ELb0ELb0EEENS1_21CollectiveEpilogueFwdINS6_IJSA_SC_SB_EEES9_SE_SG_Li256ELb1ELb1ELb0ELb0EEENS1_36VarlenDynamicPersistentTileSchedulerILi128ELi80ELi256ELi128ELb0ELb1ELb1ELb1ELb1ELb1EEEEEEEEEvNT_6ParamsE)
        /*0014*/ 	.word	0x00000000


	//----- nvinfo : EIATTR_REGCOUNT
	.align		4
.L_14:
        /*0018*/ 	.byte	0x04, 0x2f
        /*001a*/ 	.short	(.L_16 - .L_15)
	.align		4
.L_15:
        /*001c*/ 	.word	index@(_ZN7cutlass13device_kernelIN5flash11enable_sm90INS1_16FlashAttnFwdSm90INS1_25CollectiveMainloopFwdSm90ILi2EN4cute5tupleIJNS5_1CILi1EEES8_S8_EEENS6_IJNS7_ILi128EEENS7_ILi80EEENS7_ILi256EEEEEELi256ENS_10bfloat16_tEfNS_4arch4Sm90ELb1ELb0ELb0ELb1ELb1ELb0ELb0ELb1ELb1ELb1ELb0ELb0EEENS1_21CollectiveEpilogueFwdINS6_IJSA_SC_SB_EEES9_SE_SG_Li256ELb1ELb1ELb0ELb0EEENS1_36VarlenDynamicPersistentTileSchedulerILi128ELi80ELi256ELi128ELb0ELb1ELb1ELb1ELb1ELb1EEEEEEEEEvNT_6ParamsE)
        /*0020*/ 	.word	0x00000004


	//----- nvinfo : EIATTR_FRAME_SIZE
	.align		4
.L_16:
        /*0024*/ 	.byte	0x04, 0x11
        /*0026*/ 	.short	(.L_18 - .L_17)
	.align		4
.L_17:
        /*0028*/ 	.word	index@(_ZN7cutlass13device_kernelIN5flash11enable_sm90INS1_16FlashAttnFwdSm90INS1_25CollectiveMainloopFwdSm90ILi2EN4cute5tupleIJNS5_1CILi1EEES8_S8_EEENS6_IJNS7_ILi128EEENS7_ILi80EEENS7_ILi256EEEEEELi256ENS_10bfloat16_tEfNS_4arch4Sm90ELb1ELb0ELb0ELb1ELb1ELb0ELb0ELb1ELb1ELb1ELb0ELb0EEENS1_21CollectiveEpilogueFwdINS6_IJSA_SC_SB_EEES9_SE_SG_Li256ELb1ELb1ELb0ELb0EEENS1_36VarlenDynamicPersistentTileSchedulerILi128ELi80ELi256ELi128ELb0ELb1ELb1ELb1ELb1ELb1EEEEEEEEEvNT_6ParamsE)
        /*002c*/ 	.word	0x00000000


	//----- nvinfo : EIATTR_REGCOUNT
	.align		4
.L_18:
        /*0030*/ 	.byte	0x04, 0x2f
        /*0032*/ 	.short	(.L_20 - .L_19)
	.align		4
.L_19:
        /*0034*/ 	.word	index@(_ZN7cutlass13device_kernelIN5flash11enable_sm90INS1_16FlashAttnFwdSm90INS1_25CollectiveMainloopFwdSm90ILi2EN4cute5tupleIJNS5_1CILi1EEES8_S8_EEENS6_IJNS7_ILi128EEENS7_ILi80EEENS7_ILi256EEEEEELi256ENS_10bfloat16_tEfNS_4arch4Sm90ELb1ELb0ELb0ELb0ELb1ELb0ELb0ELb1ELb1ELb1ELb0ELb0EEENS1_21CollectiveEpilogueFwdINS6_IJSA_SC_SB_EEES9_SE_SG_Li256ELb0ELb1ELb0ELb0EEENS1_30DynamicPersistentTileSchedulerILi256ELi128ELb0ELb1ELb1EEEEEEEEEvNT_6ParamsE)
        /*0038*/ 	.word	0x00000004


	//----- nvinfo : EIATTR_FRAME_SIZE
	.align		4
.L_20:
        /*003c*/ 	.byte	0x04, 0x11
        /*003e*/ 	.short	(.L_22 - .L_21)
	.align		4
.L_21:
        /*0040*/ 	.word	index@(_ZN7cutlass13device_kernelIN5flash11enable_sm90INS1_16FlashAttnFwdSm90INS1_25CollectiveMainloopFwdSm90ILi2EN4cute5tupleIJNS5_1CILi1EEES8_S8_EEENS6_IJNS7_ILi128EEENS7_ILi80EEENS7_ILi256EEEEEELi256ENS_10bfloat16_tEfNS_4arch4Sm90ELb1ELb0ELb0ELb0ELb1ELb0ELb0ELb1ELb1ELb1ELb0ELb0EEENS1_21CollectiveEpilogueFwdINS6_IJSA_SC_SB_EEES9_SE_SG_Li256ELb0ELb1ELb0ELb0EEENS1_30DynamicPersistentTileSchedulerILi256ELi128ELb0ELb1ELb1EEEEEEEEEvNT_6ParamsE)
        /*0044*/ 	.word	0x00000000


	//----- nvinfo : EIATTR_REGCOUNT
	.align		4
.L_22:
        /*0048*/ 	.byte	0x04, 0x2f
        /*004a*/ 	.short	(.L_24 - .L_23)
	.align		4
.L_23:
        /*004c*/ 	.word	index@(_ZN7cutlass13device_kernelIN5flash11enable_sm90INS1_16FlashAttnFwdSm90INS1_25CollectiveMainloopFwdSm90ILi2EN4cute5tupleIJNS5_1CILi1EEES8_S8_EEENS6_IJNS7_ILi128EEENS7_ILi64EEENS7_ILi256EEEEEELi256ENS_10bfloat16_tEfNS_4arch4Sm90ELb0ELb1ELb0ELb1ELb1ELb1ELb0ELb1ELb1ELb1ELb0ELb0EEENS1_21CollectiveEpilogueFwdINS6_IJSA_SC_SB_EEES9_SE_SG_Li256ELb1ELb1ELb0ELb0EEENS1_36VarlenDynamicPersistentTileSchedulerILi128ELi64ELi256ELi128ELb0ELb1ELb1ELb1ELb0ELb1EEEEEEEEEvNT_6ParamsE)
        /*0050*/ 	.word	0x00000004


	//----- nvinfo : EIATTR_FRAME_SIZE
	.align		4
.L_24:
        /*0054*/ 	.byte	0x04, 0x11
        /*0056*/ 	.short	(.L_26 - .L_25)
	.align		4
.L_25:
        /*0058*/ 	.word	index@(_ZN7cutlass13device_kernelIN5flash11enable_sm90INS1_16FlashAttnFwdSm90INS1_25CollectiveMainloopFwdSm90ILi2EN4cute5tupleIJNS5_1CILi1EEES8_S8_EEENS6_IJNS7_ILi128EEENS7_ILi64EEENS7_ILi256EEEEEELi256ENS_10bfloat16_tEfNS_4arch4Sm90ELb0ELb1ELb0ELb1ELb1ELb1ELb0ELb1ELb1ELb1ELb0ELb0EEENS1_21CollectiveEpilogueFwdINS6_IJSA_SC_SB_EEES9_SE_SG_Li256ELb1ELb1ELb0ELb0EEENS1_36VarlenDynamicPersistentTileSchedulerILi128ELi64ELi256ELi128ELb0ELb1ELb1ELb1ELb0ELb1EEEEEEEEEvNT_6ParamsE)
        /*005c*/ 	.word	0x00000000


	//----- nvinfo : EIATTR_REGCOUNT
	.align		4
.L_26:
        /*0060*/ 	.byte	0x04, 0x2f
        /*0062*/ 	.short	(.L_28 - .L_27)
	.align		4
.L_27:
        /*0064*/ 	.word	index@(_ZN7cutlass13device_kernelIN5flash11enable_sm90INS1_16FlashAttnFwdSm90INS1_25CollectiveMainloopFwdSm90ILi2EN4cute5tupleIJNS5_1CILi1EEES8_S8_EEENS6_IJNS7_ILi128EEENS7_ILi64EEENS7_ILi256EEEEEELi256ENS_10bfloat16_tEfNS_4arch4Sm90ELb0ELb1ELb0ELb1ELb1ELb0ELb0ELb1ELb1ELb1ELb0ELb0EEENS1_21CollectiveEpilogueFwdINS6_IJSA_SC_SB_EEES9_SE_SG_Li256ELb1ELb1ELb0ELb0EEENS1_36VarlenDynamicPersistentTileSchedulerILi128ELi64ELi256ELi128ELb0ELb1ELb1ELb1ELb0ELb1EEEEEEEEEvNT_6ParamsE)
        /*0068*/ 	.word	0x00000004


	//----- nvinfo : EIATTR_FRAME_SIZE
	.align		4
.L_28:
        /*006c*/ 	.byte	0x04, 0x11
        /*006e*/ 	.short	(.L_30 - .L_29)
	.align		4
.L_29:
        /*0070*/ 	.word	index@(_ZN7cutlass13device_kernelIN5flash11enable_sm90INS1_16FlashAttnFwdSm90INS1_25CollectiveMainloopFwdSm90ILi2EN4cute5tupleIJNS5_1CILi1EEES8_S8_EEENS6_IJNS7_ILi128EEENS7_ILi64EEENS7_ILi256EEEEEELi256ENS_10bfloat16_tEfNS_4arch4Sm90ELb0ELb1ELb0ELb1ELb1ELb0ELb0ELb1ELb1ELb1ELb0ELb0EEENS1_21CollectiveEpilogueFwdINS6_IJSA_SC_SB_EEES9_SE_SG_Li256ELb1ELb1ELb0ELb0EEENS1_36VarlenDynamicPersistentTileSchedulerILi128ELi64ELi256ELi128ELb0ELb1ELb1ELb1ELb0ELb1EEEEEEEEEvNT_6ParamsE)
        /*0074*/ 	.word	0x00000000


	//----- nvinfo : EIATTR_REGCOUNT
	.align		4
.L_30:
        /*0078*/ 	.byte	0x04, 0x2f
        /*007a*/ 	.short	(.L_32 - .L_31)
	.align		4
.L_31:
        /*007c*/ 	.word	index@(_ZN7cutlass13device_kernelIN5flash11enable_sm90INS1_16FlashAttnFwdSm90INS1_25CollectiveMainloopFwdSm90ILi2EN4cute5tupleIJNS5_1CILi1EEES8_S8_EEENS6_IJNS7_ILi128EEENS7_ILi64EEENS7_ILi256EEEEEELi256ENS_10bfloat16_tEfNS_4arch4Sm90ELb0ELb1ELb0ELb0ELb1ELb0ELb0ELb1ELb1ELb1ELb0ELb0EEENS1_21CollectiveEpilogueFwdINS6_IJSA_SC_SB_EEES9_SE_SG_Li256ELb0ELb1ELb0ELb0EEENS1_30DynamicPersistentTileSchedulerILi256ELi128ELb0ELb1ELb1EEEEEEEEEvNT_6ParamsE)
        /*0080*/ 	.word	0x00000004


	//----- nvinfo : EIATTR_FRAME_SIZE
	.align		4
.L_32:
        /*0084*/ 	.byte	0x04, 0x11
        /*0086*/ 	.short	(.L_34 - .L_33)
	.align		4
.L_33:
        /*0088*/ 	.word	index@(_ZN7cutlass13device_kernelIN5flash11enable_sm90INS1_16FlashAttnFwdSm90INS1_25CollectiveMainloopFwdSm90ILi2EN4cute5tupleIJNS5_1CILi1EEES8_S8_EEENS6_IJNS7_ILi128EEENS7_ILi64EEENS7_ILi256EEEEEELi256ENS_10bfloat16_tEfNS_4arch4Sm90ELb0ELb1ELb0ELb0ELb1ELb0ELb0ELb1ELb1ELb1ELb0ELb0EEENS1_21CollectiveEpilogueFwdINS6_IJSA_SC_SB_EEES9_SE_SG_Li256ELb0ELb1ELb0ELb0EEENS1_30DynamicPersistentTileSchedulerILi256ELi128ELb0ELb1ELb1EEEEEEEEEvNT_6ParamsE)
        /*008c*/ 	.word	0x00000000


	//----- nvinfo : EIATTR_REGCOUNT
	.align		4
.L_34:
        /*0090*/ 	.byte	0x04, 0x2f
        /*0092*/ 	.short	(.L_36 - .L_35)
	.align		4
.L_35:
        /*0094*/ 	.word	index@(_ZN7cutlass13device_kernelIN5flash11enable_sm90INS1_16FlashAttnFwdSm90INS1_25CollectiveMainloopFwdSm90ILi2EN4cute5tupleIJNS5_1CILi1EEES8_S8_EEENS6_IJNS7_ILi128EEENS7_ILi80EEENS7_ILi256EEEEEELi256ENS_10bfloat16_tEfNS_4arch4Sm90ELb0ELb0ELb0ELb1ELb1ELb1ELb0ELb1ELb1ELb1ELb0ELb0EEENS1_21CollectiveEpilogueFwdINS6_IJSA_SC_SB_EEES9_SE_SG_Li256ELb1ELb1ELb0ELb0EEENS1_36VarlenDynamicPersistentTileSchedulerILi128ELi80ELi256ELi128ELb0ELb1ELb1ELb0ELb1ELb1EEEEEEEEEvNT_6ParamsE)
        /*0098*/ 	.word	0x00000004


	//----- nvinfo : EIATTR_FRAME_SIZE
	.align		4
.L_36:
        /*009c*/ 	.byte	0x04, 0x11
        /*009e*/ 	.short	(.L_38 - .L_37)
	.align		4
.L_37:
        /*00a0*/ 	.word	index@(_ZN7cutlass13device_kernelIN5flash11enable_sm90INS1_16FlashAttnFwdSm90INS1_25CollectiveMainloopFwdSm90ILi2EN4cute5tupleIJNS5_1CILi1EEES8_S8_EEENS6_IJNS7_ILi128EEENS7_ILi80EEENS7_ILi256EEEEEELi256ENS_10bfloat16_tEfNS_4arch4Sm90ELb0ELb0ELb0ELb1ELb1ELb1ELb0ELb1ELb1ELb1ELb0ELb0EEENS1_21CollectiveEpilogueFwdINS6_IJSA_SC_SB_EEES9_SE_SG_Li256ELb1ELb1ELb0ELb0EEENS1_36VarlenDynamicPersistentTileSchedulerILi128ELi80ELi256ELi128ELb0ELb1ELb1ELb0ELb1ELb1EEEEEEEEEvNT_6ParamsE)
        /*00a4*/ 	.word	0x00000000


	//----- nvinfo : EIATTR_REGCOUNT
	.align		4
.L_38:
        /*00a8*/ 	.byte	0x04, 0x2f
        /*00aa*/ 	.short	(.L_40 - .L_39)
	.align		4
.L_39:
        /*00ac*/ 	.word	index@(_ZN7cutlass13device_kernelIN5flash11enable_sm90INS1_16FlashAttnFwdSm90INS1_25CollectiveMainloopFwdSm90ILi2EN4cute5tupleIJNS5_1CILi1EEES8_S8_EEENS6_IJNS7_ILi128EEENS7_ILi80EEENS7_ILi256EEEEEELi256ENS_10bfloat16_tEfNS_4arch4Sm90ELb0ELb0ELb0ELb1ELb1ELb0ELb0ELb1ELb1ELb1ELb0ELb0EEENS1_21CollectiveEpilogueFwdINS6_IJSA_SC_SB_EEES9_SE_SG_Li256ELb1ELb1ELb0ELb0EEENS1_36VarlenDynamicPersistentTileSchedulerILi128ELi80ELi256ELi128ELb0ELb1ELb1ELb0ELb1ELb1EEEEEEEEEvNT_6ParamsE)
        /*00b0*/ 	.word	0x00000004


	//----- nvinfo : EIATTR_FRAME_SIZE
	.align		4
.L_40:
        /*00b4*/ 	.byte	0x04, 0x11
        /*00b6*/ 	.short	(.L_42 - .L_41)
	.align		4
.L_41:
        /*00b8*/ 	.word	index@(_ZN7cutlass13device_kernelIN5flash11enable_sm90INS1_16FlashAttnFwdSm90INS1_25CollectiveMainloopFwdSm90ILi2EN4cute5tupleIJNS5_1CILi1EEES8_S8_EEENS6_IJNS7_ILi128EEENS7_ILi80EEENS7_ILi256EEEEEELi256ENS_10bfloat16_tEfNS_4arch4Sm90ELb0ELb0ELb0ELb1ELb1ELb0ELb0ELb1ELb1ELb1ELb0ELb0EEENS1_21CollectiveEpilogueFwdINS6_IJSA_SC_SB_EEES9_SE_SG_Li256ELb1ELb1ELb0ELb0EEENS1_36VarlenDynamicPersistentTileSchedulerILi128ELi80ELi256ELi128ELb0ELb1ELb1ELb0ELb1ELb1EEEEEEEEEvNT_6ParamsE)
        /*00bc*/ 	.word	0x00000000


	//----- nvinfo : EIATTR_REGCOUNT
	.align		4
.L_42:
        /*00c0*/ 	.byte	0x04, 0x2f
        /*00c2*/ 	.short	(.L_44 - .L_43)
	.align		4
.L_43:
        /*00c4*/ 	.word	index@(_ZN7cutlass13device_kernelIN5flash11enable_sm90INS1_16FlashAttnFwdSm90INS1_25CollectiveMainloopFwdSm90ILi2EN4cute5tupleIJNS5_1CILi1EEES8_S8_EEENS6_IJNS7_ILi128EEENS7_ILi80EEENS7_ILi256EEEEEELi256ENS_10bfloat16_tEfNS_4arch4Sm90ELb0ELb0ELb0ELb0ELb1ELb0ELb0ELb1ELb1ELb1ELb0ELb0EEENS1_21CollectiveEpilogueFwdINS6_IJSA_SC_SB_EEES9_SE_SG_Li256ELb0ELb1ELb0ELb0EEENS1_29StaticPersistentTileSchedulerILb0EEEEEEEEEvNT_6ParamsE)
        /*00c8*/ 	.word	0x00000004


	//----- nvinfo : EIATTR_FRAME_SIZE
	.align		4
.L_44:
        /*00cc*/ 	.byte	0x04, 0x11
        /*00ce*/ 	.short	(.L_46 - .L_45)
	.align		4
.L_45:
        /*00d0*/ 	.word	index@(_ZN7cutlass13device_kernelIN5flash11enable_sm90INS1_16FlashAttnFwdSm90INS1_25CollectiveMainloopFwdSm90ILi2EN4cute5tupleIJNS5_1CILi1EEES8_S8_EEENS6_IJNS7_ILi128EEENS7_ILi80EEENS7_ILi256EEEEEELi256ENS_10bfloat16_tEfNS_4arch4Sm90ELb0ELb0ELb0ELb0ELb1ELb0ELb0ELb1ELb1ELb1ELb0ELb0EEENS1_21CollectiveEpilogueFwdINS6_IJSA_SC_SB_EEES9_SE_SG_Li256ELb0ELb1ELb0ELb0EEENS1_29StaticPersistentTileSchedulerILb0EEEEEEEEEvNT_6ParamsE)
        /*00d4*/ 	.word	0x00000000


	//----- nvinfo : EIATTR_MIN_STACK_SIZE
	.align		4
.L_46:
        /*00d8*/ 	.byte	0x04, 0x12
        /*00da*/ 	.short	(.L_48 - .L_47)
	.align		4
.L_47:
        /*00dc*/ 	.word	index@(_ZN7cutlass13device_kernelIN5flash11enable_sm90INS1_16FlashAttnFwdSm90INS1_25CollectiveMainloopFwdSm90ILi2EN4cute5tupleIJNS5_1CILi1EEES8_S8_EEENS6_IJNS7_ILi128EEENS7_ILi80EEENS7_ILi256EEEEEELi256ENS_10bfloat16_tEfNS_4arch4Sm90ELb0ELb0ELb0ELb0ELb1ELb0ELb0ELb1ELb1ELb1ELb0ELb0EEENS1_21CollectiveEpilogueFwdINS6_IJSA_SC_SB_EEES9_SE_SG_Li256ELb0ELb1ELb0ELb0EEENS1_29StaticPersistentTileSchedulerILb0EEEEEEEEEvNT_6ParamsE)
        /*00e0*/ 	.word	0x00000000


	//----- nvinfo : EIATTR_MIN_STACK_SIZE
	.align		4
.L_48:
        /*00e4*/ 	.byte	0x04, 0x12
        /*00e6*/ 	.short	(.L_50 - .L_49)
	.align		4
.L_49:
        /*00e8*/ 	.word	index@(_ZN7cutlass13device_kernelIN5flash11enable_sm90INS1_16FlashAttnFwdSm90INS1_25CollectiveMainloopFwdSm90ILi2EN4cute5tupleIJNS5_1CILi1EEES8_S8_EEENS6_IJNS7_ILi128EEENS7_ILi80EEENS7_ILi256EEEEEELi256ENS_10bfloat16_tEfNS_4arch4Sm90ELb0ELb0ELb0ELb1ELb1ELb0ELb0ELb1ELb1ELb1ELb0ELb0EEENS1_21CollectiveEpilogueFwdINS6_IJSA_SC_SB_EEES9_SE_SG_Li256ELb1ELb1ELb0ELb0EEENS1_36VarlenDynamicPersistentTileSchedulerILi128ELi80ELi256ELi128ELb0ELb1ELb1ELb0ELb1ELb1EEEEEEEEEvNT_6ParamsE)
        /*00ec*/ 	.word	0x00000000


	//----- nvinfo : EIATTR_MIN_STACK_SIZE
	.align		4
.L_50:
        /*00f0*/ 	.byte	0x04, 0x12
        /*00f2*/ 	.short	(.L_52 - .L_51)
	.align		4
.L_51:
        /*00f4*/ 	.word	index@(_ZN7cutlass13device_kernelIN5flash11enable_sm90INS1_16FlashAttnFwdSm90INS1_25CollectiveMainloopFwdSm90ILi2EN4cute5tupleIJNS5_1CILi1EEES8_S8_EEENS6_IJNS7_ILi128EEENS7_ILi80EEENS7_ILi256EEEEEELi256ENS_10bfloat16_tEfNS_4arch4Sm90ELb0ELb0ELb0ELb1ELb1ELb1ELb0ELb1ELb1ELb1ELb0ELb0EEENS1_21CollectiveEpilogueFwdINS6_IJSA_SC_SB_EEES9_SE_SG_Li256ELb1ELb1ELb0ELb0EEENS1_36VarlenDynamicPersistentTileSchedulerILi128ELi80ELi256ELi128ELb0ELb1ELb1ELb0ELb1ELb1EEEEEEEEEvNT_6ParamsE)
        /*00f8*/ 	.word	0x00000000


	//----- nvinfo : EIATTR_MIN_STACK_SIZE
	.align		4
.L_52:
        /*00fc*/ 	.byte	0x04, 0x12
        /*00fe*/ 	.short	(.L_54 - .L_53)
	.align		4
.L_53:
        /*0100*/ 	.word	index@(_ZN7cutlass13device_kernelIN5flash11enable_sm90INS1_16FlashAttnFwdSm90INS1_25CollectiveMainloopFwdSm90ILi2EN4cute5tupleIJNS5_1CILi1EEES8_S8_EEENS6_IJNS7_ILi128EEENS7_ILi64EEENS7_ILi256EEEEEELi256ENS_10bfloat16_tEfNS_4arch4Sm90ELb0ELb1ELb0ELb0ELb1ELb0ELb0ELb1ELb1ELb1ELb0ELb0EEENS1_21CollectiveEpilogueFwdINS6_IJSA_SC_SB_EEES9_SE_SG_Li256ELb0ELb1ELb0ELb0EEENS1_30DynamicPersistentTileSchedulerILi256ELi128ELb0ELb1ELb1EEEEEEEEEvNT_6ParamsE)
        /*0104*/ 	.word	0x00000000


	//----- nvinfo : EIATTR_MIN_STACK_SIZE
	.align		4
.L_54:
        /*0108*/ 	.byte	0x04, 0x12
        /*010a*/ 	.short	(.L_56 - .L_55)
	.align		4
.L_55:
        /*010c*/ 	.word	index@(_ZN7cutlass13device_kernelIN5flash11enable_sm90INS1_16FlashAttnFwdSm90INS1_25CollectiveMainloopFwdSm90ILi2EN4cute5tupleIJNS5_1CILi1EEES8_S8_EEENS6_IJNS7_ILi128EEENS7_ILi64EEENS7_ILi256EEEEEELi256ENS_10bfloat16_tEfNS_4arch4Sm90ELb0ELb1ELb0ELb1ELb1ELb0ELb0ELb1ELb1ELb1ELb0ELb0EEENS1_21CollectiveEpilogueFwdINS6_IJSA_SC_SB_EEES9_SE_SG_Li256ELb1ELb1ELb0ELb0EEENS1_36VarlenDynamicPersistentTileSchedulerILi128ELi64ELi256ELi128ELb0ELb1ELb1ELb1ELb0ELb1EEEEEEEEEvNT_6ParamsE)
        /*0110*/ 	.word	0x00000000


	//----- nvinfo : EIATTR_MIN_STACK_SIZE
	.align		4
.L_56:
        /*0114*/ 	.byte	0x04, 0x12
        /*0116*/ 	.short	(.L_58 - .L_57)
	.align		4
.L_57:
        /*0118*/ 	.word	index@(_ZN7cutlass13device_kernelIN5flash11enable_sm90INS1_16FlashAttnFwdSm90INS1_25CollectiveMainloopFwdSm90ILi2EN4cute5tupleIJNS5_1CILi1EEES8_S8_EEENS6_IJNS7_ILi128EEENS7_ILi64EEENS7_ILi256EEEEEELi256ENS_10bfloat16_tEfNS_4arch4Sm90ELb0ELb1ELb0ELb1ELb1ELb1ELb0ELb1ELb1ELb1ELb0ELb0EEENS1_21CollectiveEpilogueFwdINS6_IJSA_SC_SB_EEES9_SE_SG_Li256ELb1ELb1ELb0ELb0EEENS1_36VarlenDynamicPersistentTileSchedulerILi128ELi64ELi256ELi128ELb0ELb1ELb1ELb1ELb0ELb1EEEEEEEEEvNT_6ParamsE)
        /*011c*/ 	.word	0x00000000


	//----- nvinfo : EIATTR_MIN_STACK_SIZE
	.align		4
.L_58:
        /*0120*/ 	.byte	0x04, 0x12
        /*0122*/ 	.short	(.L_60 - .L_59)
	.align		4
.L_59:
        /*0124*/ 	.word	index@(_ZN7cutlass13device_kernelIN5flash11enable_sm90INS1_16FlashAttnFwdSm90INS1_25CollectiveMainloopFwdSm90ILi2EN4cute5tupleIJNS5_1CILi1EEES8_S8_EEENS6_IJNS7_ILi128EEENS7_ILi80EEENS7_ILi256EEEEEELi256ENS_10bfloat16_tEfNS_4arch4Sm90ELb1ELb0ELb0ELb0ELb1ELb0ELb0ELb1ELb1ELb1ELb0ELb0EEENS1_21CollectiveEpilogueFwdINS6_IJSA_SC_SB_EEES9_SE_SG_Li256ELb0ELb1ELb0ELb0EEENS1_30DynamicPersistentTileSchedulerILi256ELi128ELb0ELb1ELb1EEEEEEEEEvNT_6ParamsE)
        /*0128*/ 	.word	0x00000000


	//----- nvinfo : EIATTR_MIN_STACK_SIZE
	.align		4
.L_60:
        /*012c*/ 	.byte	0x04, 0x12
        /*012e*/ 	.short	(.L_62 - .L_61)
	.align		4
.L_61:
        /*0130*/ 	.word	index@(_ZN7cutlass13device_kernelIN5flash11enable_sm90INS1_16FlashAttnFwdSm90INS1_25CollectiveMainloopFwdSm90ILi2EN4cute5tupleIJNS5_1CILi1EEES8_S8_EEENS6_IJNS7_ILi128EEENS7_ILi80EEENS7_ILi256EEEEEELi256ENS_10bfloat16_tEfNS_4arch4Sm90ELb1ELb0ELb0ELb1ELb1ELb0ELb0ELb1ELb1ELb1ELb0ELb0EEENS1_21CollectiveEpilogueFwdINS6_IJSA_SC_SB_EEES9_SE_SG_Li256ELb1ELb1ELb0ELb0EEENS1_36VarlenDynamicPersistentTileSchedulerILi128ELi80ELi256ELi128ELb0ELb1ELb1ELb1ELb1ELb1EEEEEEEEEvNT_6ParamsE)
        /*0134*/ 	.word	0x00000000


	//----- nvinfo : EIATTR_MIN_STACK_SIZE
	.align		4
.L_62:
        /*0138*/ 	.byte	0x04, 0x12
        /*013a*/ 	.short	(.L_64 - .L_63)
	.align		4
.L_63:
        /*013c*/ 	.word	index@(_ZN7cutlass13device_kernelIN5flash11enable_sm90INS1_16FlashAttnFwdSm90INS1_25CollectiveMainloopFwdSm90ILi2EN4cute5tupleIJNS5_1CILi1EEES8_S8_EEENS6_IJNS7_ILi128EEENS7_ILi80EEENS7_ILi256EEEEEELi256ENS_10bfloat16_tEfNS_4arch4Sm90ELb1ELb0ELb0ELb1ELb1ELb1ELb0ELb1ELb1ELb1ELb0ELb0EEENS1_21CollectiveEpilogueFwdINS6_IJSA_SC_SB_EEES9_SE_SG_Li256ELb1ELb1ELb0ELb0EEENS1_36VarlenDynamicPersistentTileSchedulerILi128ELi80ELi256ELi128ELb0ELb1ELb1ELb1ELb1ELb1EEEEEEEEEvNT_6ParamsE)
        /*0140*/ 	.word	0x00000000
.L_64:


//--------------------- .nv.compat                --------------------------
	.section	.nv.compat,"",@"SHT_CUDA_COMPAT_INFO"
	.align	4
        /*0000*/ 	.byte	0x02, 0x09, 0x01, 0x00, 0x02, 0x02, 0x01, 0x00, 0x02, 0x05, 0x05, 0x00, 0x03, 0x07, 0x01, 0x01
        /*0010*/ 	.byte	0x02, 0x03, 0x00, 0x00, 0x02, 0x06, 0x01, 0x00, 0x04, 0x0b, 0x08, 0x00, 0x09, 0x00, 0x00, 0x00
        /*0020*/ 	.byte	0x00, 0x00, 0x00, 0x00


//--------------------- .nv.info._ZN7cutlass13device_kernelIN5flash11enable_sm90INS1_16FlashAttnFwdSm90INS1_25CollectiveMainloopFwdSm90ILi2EN4cute5tupleIJNS5_1CILi1EEES8_S8_EEENS6_IJNS7_ILi128EEENS7_ILi80EEENS7_ILi256EEEEEELi256ENS_10bfloat16_tEfNS_4arch4Sm90ELb0ELb0ELb0ELb0ELb1ELb0ELb0ELb1ELb1ELb1ELb0ELb0EEENS1_21CollectiveEpilogueFwdINS6_IJSA_SC_SB_EEES9_SE_SG_Li256ELb0ELb1ELb0ELb0EEENS1_29StaticPersistentTileSchedulerILb0EEEEEEEEEvNT_6ParamsE --------------------------
	.section	.nv.info._ZN7cutlass13device_kernelIN5flash11enable_sm90INS1_16FlashAttnFwdSm90INS1_25CollectiveMainloopFwdSm90ILi2EN4cute5tupleIJNS5_1CILi1EEES8_S8_EEENS6_IJNS7_ILi128EEENS7_ILi80EEENS7_ILi256EEEEEELi256ENS_10bfloat16_tEfNS_4arch4Sm90ELb0ELb0ELb0ELb0ELb1ELb0ELb0ELb1ELb1ELb1ELb0ELb0EEENS1_21CollectiveEpilogueFwdINS6_IJSA_SC_SB_EEES9_SE_SG_Li256ELb0ELb1ELb0ELb0EEENS1_29StaticPersistentTileSchedulerILb0EEEEEEEEEvNT_6ParamsE,"",@"SHT_CUDA_INFO"
	.sectionflags	@""
	.align	4


	//----- nvinfo : EIATTR_CUDA_API_VERSION
	.align		4
        /*0000*/ 	.byte	0x04, 0x37
        /*0002*/ 	.short	(.L_66 - .L_65)
.L_65:
        /*0004*/ 	.word	0x00000082


	//----- nvinfo : EIATTR_KPARAM_INFO
	.align		4
.L_66:
        /*0008*/ 	.byte	0x04, 0x17
        /*000a*/ 	.short	(.L_68 - .L_67)
.L_67:
        /*000c*/ 	.word	0x00000000
        /*0010*/ 	.short	0x0000
        /*0012*/ 	.short	0x0000
        /*0014*/ 	.byte	0x00, 0xf0, 0x01, 0x28


	//----- nvinfo : EIATTR_SPARSE_MMA_MASK
	.align		4
.L_68:
        /*0018*/ 	.byte	0x03, 0x50
        /*001a*/ 	.short	0x0000


	//----- nvinfo : EIATTR_MAXREG_COUNT
	.align		4
        /*001c*/ 	.byte	0x03, 0x1b
        /*001e*/ 	.short	0x00a8


	//----- nvinfo : EIATTR_MERCURY_ISA_VERSION
	.align		4
        /*0020*/ 	.byte	0x03, 0x5f
        /*0022*/ 	.short	0x0101


	//----- nvinfo : EIATTR_VRC_CTA_INIT_COUNT
	.align		4
        /*0024*/ 	.byte	0x02, 0x4a
	.zero		1
	.zero		1


	//----- nvinfo : EIATTR_EXIT_INSTR_OFFSETS
	.align		4
        /*0028*/ 	.byte	0x04, 0x1c
        /*002a*/ 	.short	(.L_70 - .L_69)


	//   ....[0]....
.L_69:
        /*002c*/ 	.word	0x00000010


	//----- nvinfo : EIATTR_MAX_THREADS
	.align		4
.L_70:
        /*0030*/ 	.byte	0x04, 0x05
        /*0032*/ 	.short	(.L_72 - .L_71)
.L_71:
        /*0034*/ 	.word	0x00000180
        /*0038*/ 	.word	0x00000001
        /*003c*/ 	.word	0x00000001


	//----- nvinfo : EIATTR_CBANK_PARAM_SIZE
	.align		4
.L_72:
        /*0040*/ 	.byte	0x03, 0x19
        /*0042*/ 	.short	0x0a00


	//----- nvinfo : EIATTR_PARAM_CBANK
	.align		4
        /*0044*/ 	.byte	0x04, 0x0a
        /*0046*/ 	.short	(.L_74 - .L_73)
	.align		4
.L_73:
        /*0048*/ 	.word	index@(.nv.constant0._ZN7cutlass13device_kernelIN5flash11enable_sm90INS1_16FlashAttnFwdSm90INS1_25CollectiveMainloopFwdSm90ILi2EN4cute5tupleIJNS5_1CILi1EEES8_S8_EEENS6_IJNS7_ILi128EEENS7_ILi80EEENS7_ILi256EEEEEELi256ENS_10bfloat16_tEfNS_4arch4Sm90ELb0ELb0ELb0ELb0ELb1ELb0ELb0ELb1ELb1ELb1ELb0ELb0EEENS1_21CollectiveEpilogueFwdINS6_IJSA_SC_SB_EEES9_SE_SG_Li256ELb0ELb1ELb0ELb0EEENS1_29StaticPersistentTileSchedulerILb0EEEEEEEEEvNT_6ParamsE)
        /*004c*/ 	.short	0x0380
        /*004e*/ 	.short	0x0a00


	//----- nvinfo : EIATTR_SW_WAR
	.align		4
.L_74:
        /*0050*/ 	.byte	0x04, 0x36
        /*0052*/ 	.short	(.L_76 - .L_75)
.L_75:
        /*0054*/ 	.word	0x00000008
.L_76:


//--------------------- .nv.info._ZN7cutlass13device_kernelIN5flash11enable_sm90INS1_16FlashAttnFwdSm90INS1_25CollectiveMainloopFwdSm90ILi2EN4cute5tupleIJNS5_1CILi1EEES8_S8_EEENS6_IJNS7_ILi128EEENS7_ILi80EEENS7_ILi256EEEEEELi256ENS_10bfloat16_tEfNS_4arch4Sm90ELb0ELb0ELb0ELb1ELb1ELb0ELb0ELb1ELb1ELb1ELb0ELb0EEENS1_21CollectiveEpilogueFwdINS6_IJSA_SC_SB_EEES9_SE_SG_Li256ELb1ELb1ELb0ELb0EEENS1_36VarlenDynamicPersistentTileSchedulerILi128ELi80ELi256ELi128ELb0ELb1ELb1ELb0ELb1ELb1EEEEEEEEEvNT_6ParamsE --------------------------
	.section	.nv.info._ZN7cutlass13device_kernelIN5flash11enable_sm90INS1_16FlashAttnFwdSm90INS1_25CollectiveMainloopFwdSm90ILi2EN4cute5tupleIJNS5_1CILi1EEES8_S8_EEENS6_IJNS7_ILi128EEENS7_ILi80EEENS7_ILi256EEEEEELi256ENS_10bfloat16_tEfNS_4arch4Sm90ELb0ELb0ELb0ELb1ELb1ELb0ELb0ELb1ELb1ELb1ELb0ELb0EEENS1_21CollectiveEpilogueFwdINS6_IJSA_SC_SB_EEES9_SE_SG_Li256ELb1ELb1ELb0ELb0EEENS1_36VarlenDynamicPersistentTileSchedulerILi128ELi80ELi256ELi128ELb0ELb1ELb1ELb0ELb1ELb1EEEEEEEEEvNT_6ParamsE,"",@"SHT_CUDA_INFO"
	.sectionflags	@""
	.align	4


	//----- nvinfo : EIATTR_CUDA_API_VERSION
	.align		4
        /*0000*/ 	.byte	0x04, 0x37
        /*0002*/ 	.short	(.L_78 - .L_77)
.L_77:
        /*0004*/ 	.word	0x00000082


	//----- nvinfo : EIATTR_KPARAM_INFO
	.align		4
.L_78:
        /*0008*/ 	.byte	0x04, 0x17
        /*000a*/ 	.short	(.L_80 - .L_79)
.L_79:
        /*000c*/ 	.word	0x00000000
        /*0010*/ 	.short	0x0000
        /*0012*/ 	.short	0x0000
        /*0014*/ 	.byte	0x00, 0xf0, 0x01, 0x2a


	//----- nvinfo : EIATTR_SPARSE_MMA_MASK
	.align		4
.L_80:
        /*0018*/ 	.byte	0x03, 0x50
        /*001a*/ 	.short	0x0000


	//----- nvinfo : EIATTR_MAXREG_COUNT
	.align		4
        /*001c*/ 	.byte	0x03, 0x1b
        /*001e*/ 	.short	0x00a8


	//----- nvinfo : EIATTR_MERCURY_ISA_VERSION
	.align		4
        /*0020*/ 	.byte	0x03, 0x5f
        /*0022*/ 	.short	0x0101


	//----- nvinfo : EIATTR_VRC_CTA_INIT_COUNT
	.align		4
        /*0024*/ 	.byte	0x02, 0x4a
	.zero		1
	.zero		1


	//----- nvinfo : EIATTR_EXIT_INSTR_OFFSETS
	.align		4
        /*0028*/ 	.byte	0x04, 0x1c
        /*002a*/ 	.short	(.L_82 - .L_81)


	//   ....[0]....
.L_81:
        /*002c*/ 	.word	0x00000010


	//----- nvinfo : EIATTR_MAX_THREADS
	.align		4
.L_82:
        /*0030*/ 	.byte	0x04, 0x05
        /*0032*/ 	.short	(.L_84 - .L_83)
.L_83:
        /*0034*/ 	.word	0x00000180
        /*0038*/ 	.word	0x00000001
        /*003c*/ 	.word	0x00000001


	//----- nvinfo : EIATTR_CBANK_PARAM_SIZE
	.align		4
.L_84:
        /*0040*/ 	.byte	0x03, 0x19
        /*0042*/ 	.short	0x0a80


	//----- nvinfo : EIATTR_PARAM_CBANK
	.align		4
        /*0044*/ 	.byte	0x04, 0x0a
        /*0046*/ 	.short	(.L_86 - .L_85)
	.align		4
.L_85:
        /*0048*/ 	.word	index@(.nv.constant0._ZN7cutlass13device_kernelIN5flash11enable_sm90INS1_16FlashAttnFwdSm90INS1_25CollectiveMainloopFwdSm90ILi2EN4cute5tupleIJNS5_1CILi1EEES8_S8_EEENS6_IJNS7_ILi128EEENS7_ILi80EEENS7_ILi256EEEEEELi256ENS_10bfloat16_tEfNS_4arch4Sm90ELb0ELb0ELb0ELb1ELb1ELb0ELb0ELb1ELb1ELb1ELb0ELb0EEENS1_21CollectiveEpilogueFwdINS6_IJSA_SC_SB_EEES9_SE_SG_Li256ELb1ELb1ELb0ELb0EEENS1_36VarlenDynamicPersistentTileSchedulerILi128ELi80ELi256ELi128ELb0ELb1ELb1ELb0ELb1ELb1EEEEEEEEEvNT_6ParamsE)
        /*004c*/ 	.short	0x0380
        /*004e*/ 	.short	0x0a80


	//----- nvinfo : EIATTR_SW_WAR
	.align		4
.L_86:
        /*0050*/ 	.byte	0x04, 0x36
        /*0052*/ 	.short	(.L_88 - .L_87)
.L_87:
        /*0054*/ 	.word	0x00000008
.L_88:


//--------------------- .nv.info._ZN7cutlass13device_kernelIN5flash11enable_sm90INS1_16FlashAttnFwdSm90INS1_25CollectiveMainloopFwdSm90ILi2EN4cute5tupleIJNS5_1CILi1EEES8_S8_EEENS6_IJNS7_ILi128EEENS7_ILi80EEENS7_ILi256EEEEEELi256ENS_10bfloat16_tEfNS_4arch4Sm90ELb0ELb0ELb0ELb1ELb1ELb1ELb0ELb1ELb1ELb1ELb0ELb0EEENS1_21CollectiveEpilogueFwdINS6_IJSA_SC_SB_EEES9_SE_SG_Li256ELb1ELb1ELb0ELb0EEENS1_36VarlenDynamicPersistentTileSchedulerILi128ELi80ELi256ELi128ELb0ELb1ELb1ELb0ELb1ELb1EEEEEEEEEvNT_6ParamsE --------------------------
	.section	.nv.info._ZN7cutlass13device_kernelIN5flash11enable_sm90INS1_16FlashAttnFwdSm90INS1_25CollectiveMainloopFwdSm90ILi2EN4cute5tupleIJNS5_1CILi1EEES8_S8_EEENS6_IJNS7_ILi128EEENS7_ILi80EEENS7_ILi256EEEEEELi256ENS_10bfloat16_tEfNS_4arch4Sm90ELb0ELb0ELb0ELb1ELb1ELb1ELb0ELb1ELb1ELb1ELb0ELb0EEENS1_21CollectiveEpilogueFwdINS6_IJSA_SC_SB_EEES9_SE_SG_Li256ELb1ELb1ELb0ELb0EEENS1_36VarlenDynamicPersistentTileSchedulerILi128ELi80ELi256ELi128ELb0ELb1ELb1ELb0ELb1ELb1EEEEEEEEEvNT_6ParamsE,"",@"SHT_CUDA_INFO"
	.sectionflags	@""
	.align	4


	//----- nvinfo : EIATTR_CUDA_API_VERSION
	.align		4
        /*0000*/ 	.byte	0x04, 0x37
        /*0002*/ 	.short	(.L_90 - .L_89)
.L_89:
        /*0004*/ 	.word	0x00000082


	//----- nvinfo : EIATTR_KPARAM_INFO
	.align		4
.L_90:
        /*0008*/ 	.byte	0x04, 0x17
        /*000a*/ 	.short	(.L_92 - .L_91)
.L_91:
        /*000c*/ 	.word	0x00000000
        /*0010*/ 	.short	0x0000
        /*0012*/ 	.short	0x0000
        /*0014*/ 	.byte	0x00, 0xf0, 0x01, 0x2a


	//----- nvinfo : EIATTR_SPARSE_MMA_MASK
	.align		4
.L_92:
        /*0018*/ 	.byte	0x03, 0x50
        /*001a*/ 	.short	0x0000


	//----- nvinfo : EIATTR_MAXREG_COUNT
	.align		4
        /*001c*/ 	.byte	0x03, 0x1b
        /*001e*/ 	.short	0x00a8


	//----- nvinfo : EIATTR_MERCURY_ISA_VERSION
	.align		4
        /*0020*/ 	.byte	0x03, 0x5f
        /*0022*/ 	.short	0x0101


	//----- nvinfo : EIATTR_VRC_CTA_INIT_COUNT
	.align		4
        /*0024*/ 	.byte	0x02, 0x4a
	.zero		1
	.zero		1


	//----- nvinfo : EIATTR_EXIT_INSTR_OFFSETS
	.align		4
        /*0028*/ 	.byte	0x04, 0x1c
        /*002a*/ 	.short	(.L_94 - .L_93)


	//   ....[0]....
.L_93:
        /*002c*/ 	.word	0x00000010


	//----- nvinfo : EIATTR_MAX_THREADS
	.align		4
.L_94:
        /*0030*/ 	.byte	0x04, 0x05
        /*0032*/ 	.short	(.L_96 - .L_95)
.L_95:
        /*0034*/ 	.word	0x00000180
        /*0038*/ 	.word	0x00000001
        /*003c*/ 	.word	0x00000001


	//----- nvinfo : EIATTR_CBANK_PARAM_SIZE
	.align		4
.L_96:
        /*0040*/ 	.byte	0x03, 0x19
        /*0042*/ 	.short	0x0a80


	//----- nvinfo : EIATTR_PARAM_CBANK
	.align		4
        /*0044*/ 	.byte	0x04, 0x0a
        /*0046*/ 	.short	(.L_98 - .L_97)
	.align		4
.L_97:
        /*0048*/ 	.word	index@(.nv.constant0._ZN7cutlass13device_kernelIN5flash11enable_sm90INS1_16FlashAttnFwdSm90INS1_25CollectiveMainloopFwdSm90ILi2EN4cute5tupleIJNS5_1CILi1EEES8_S8_EEENS6_IJNS7_ILi128EEENS7_ILi80EEENS7_ILi256EEEEEELi256ENS_10bfloat16_tEfNS_4arch4Sm90ELb0ELb0ELb0ELb1ELb1ELb1ELb0ELb1ELb1ELb1ELb0ELb0EEENS1_21CollectiveEpilogueFwdINS6_IJSA_SC_SB_EEES9_SE_SG_Li256ELb1ELb1ELb0ELb0EEENS1_36VarlenDynamicPersistentTileSchedulerILi128ELi80ELi256ELi128ELb0ELb1ELb1ELb0ELb1ELb1EEEEEEEEEvNT_6ParamsE)
        /*004c*/ 	.short	0x0380
        /*004e*/ 	.short	0x0a80


	//----- nvinfo : EIATTR_SW_WAR
	.align		4
.L_98:
        /*0050*/ 	.byte	0x04, 0x36
        /*0052*/ 	.short	(.L_100 - .L_99)
.L_99:
        /*0054*/ 	.word	0x00000008
.L_100:


//--------------------- .nv.info._ZN7cutlass13device_kernelIN5flash11enable_sm90INS1_16FlashAttnFwdSm90INS1_25CollectiveMainloopFwdSm90ILi2EN4cute5tupleIJNS5_1CILi1EEES8_S8_EEENS6_IJNS7_ILi128EEENS7_ILi64EEENS7_ILi256EEEEEELi256ENS_10bfloat16_tEfNS_4arch4Sm90ELb0ELb1ELb0ELb0ELb1ELb0ELb0ELb1ELb1ELb1ELb0ELb0EEENS1_21CollectiveEpilogueFwdINS6_IJSA_SC_SB_EEES9_SE_SG_Li256ELb0ELb1ELb0ELb0EEENS1_30DynamicPersistentTileSchedulerILi256ELi128ELb0ELb1ELb1EEEEEEEEEvNT_6ParamsE --------------------------
	.section	.nv.info._ZN7cutlass13device_kernelIN5flash11enable_sm90INS1_16FlashAttnFwdSm90INS1_25CollectiveMainloopFwdSm90ILi2EN4cute5tupleIJNS5_1CILi1EEES8_S8_EEENS6_IJNS7_ILi128EEENS7_ILi64EEENS7_ILi256EEEEEELi256ENS_10bfloat16_tEfNS_4arch4Sm90ELb0ELb1ELb0ELb0ELb1ELb0ELb0ELb1ELb1ELb1ELb0ELb0EEENS1_21CollectiveEpilogueFwdINS6_IJSA_SC_SB_EEES9_SE_SG_Li256ELb0ELb1ELb0ELb0EEENS1_30DynamicPersistentTileSchedulerILi256ELi128ELb0ELb1ELb1EEEEEEEEEvNT_6ParamsE,"",@"SHT_CUDA_INFO"
	.sectionflags	@""
	.align	4


	//----- nvinfo : EIATTR_CUDA_API_VERSION
	.align		4
        /*0000*/ 	.byte	0x04, 0x37
        /*0002*/ 	.short	(.L_102 - .L_101)
.L_101:
        /*0004*/ 	.word	0x00000082


	//----- nvinfo : EIATTR_KPARAM_INFO
	.align		4
.L_102:
        /*0008*/ 	.byte	0x04, 0x17
        /*000a*/ 	.short	(.L_104 - .L_103)
.L_103:
        /*000c*/ 	.word	0x00000000
        /*0010*/ 	.short	0x0000
        /*0012*/ 	.short	0x0000
        /*0014*/ 	.byte	0x00, 0xf0, 0x01, 0x2a


	//----- nvinfo : EIATTR_SPARSE_MMA_MASK
	.align		4
.L_104:
        /*0018*/ 	.byte	0x03, 0x50
        /*001a*/ 	.short	0x0000


	//----- nvinfo : EIATTR_MAXREG_COUNT
	.align		4
        /*001c*/ 	.byte	0x03, 0x1b
        /*001e*/ 	.short	0x00a8


	//----- nvinfo : EIATTR_MERCURY_ISA_VERSION
	.align		4
        /*0020*/ 	.byte	0x03, 0x5f
        /*0022*/ 	.short	0x0101


	//----- nvinfo : EIATTR_VRC_CTA_INIT_COUNT
	.align		4
        /*0024*/ 	.byte	0x02, 0x4a
	.zero		1
	.zero		1


	//----- nvinfo : EIATTR_EXIT_INSTR_OFFSETS
	.align		4
        /*0028*/ 	.byte	0x04, 0x1c
        /*002a*/ 	.short	(.L_106 - .L_105)


	//   ....[0]....
.L_105:
        /*002c*/ 	.word	0x00000010


	//----- nvinfo : EIATTR_MAX_THREADS
	.align		4
.L_106:
        /*0030*/ 	.byte	0x04, 0x05
        /*0032*/ 	.short	(.L_108 - .L_107)
.L_107:
        /*0034*/ 	.word	0x00000180
        /*0038*/ 	.word	0x00000001
        /*003c*/ 	.word	0x00000001


	//----- nvinfo : EIATTR_CBANK_PARAM_SIZE
	.align		4
.L_108:
        /*0040*/ 	.byte	0x03, 0x19
        /*0042*/ 	.short	0x0a80


	//----- nvinfo : EIATTR_PARAM_CBANK
	.align		4
        /*0044*/ 	.byte	0x04, 0x0a
        /*0046*/ 	.short	(.L_110 - .L_109)
	.align		4
.L_109:
        /*0048*/ 	.word	index@(.nv.constant0._ZN7cutlass13device_kernelIN5flash11enable_sm90INS1_16FlashAttnFwdSm90INS1_25CollectiveMainloopFwdSm90ILi2EN4cute5tupleIJNS5_1CILi1EEES8_S8_EEENS6_IJNS7_ILi128EEENS7_ILi64EEENS7_ILi256EEEEEELi256ENS_10bfloat16_tEfNS_4arch4Sm90ELb0ELb1ELb0ELb0ELb1ELb0ELb0ELb1ELb1ELb1ELb0ELb0EEENS1_21CollectiveEpilogueFwdINS6_IJSA_SC_SB_EEES9_SE_SG_Li256ELb0ELb1ELb0ELb0EEENS1_30DynamicPersistentTileSchedulerILi256ELi128ELb0ELb1ELb1EEEEEEEEEvNT_6ParamsE)
        /*004c*/ 	.short	0x0380
        /*004e*/ 	.short	0x0a80


	//----- nvinfo : EIATTR_SW_WAR
	.align		4
.L_110:
        /*0050*/ 	.byte	0x04, 0x36
        /*0052*/ 	.short	(.L_112 - .L_111)
.L_111:
        /*0054*/ 	.word	0x00000008
.L_112:


//--------------------- .nv.info._ZN7cutlass13device_kernelIN5flash11enable_sm90INS1_16FlashAttnFwdSm90INS1_25CollectiveMainloopFwdSm90ILi2EN4cute5tupleIJNS5_1CILi1EEES8_S8_EEENS6_IJNS7_ILi128EEENS7_ILi64EEENS7_ILi256EEEEEELi256ENS_10bfloat16_tEfNS_4arch4Sm90ELb0ELb1ELb0ELb1ELb1ELb0ELb0ELb1ELb1ELb1ELb0ELb0EEENS1_21CollectiveEpilogueFwdINS6_IJSA_SC_SB_EEES9_SE_SG_Li256ELb1ELb1ELb0ELb0EEENS1_36VarlenDynamicPersistentTileSchedulerILi128ELi64ELi256ELi128ELb0ELb1ELb1ELb1ELb0ELb1EEEEEEEEEvNT_6ParamsE --------------------------
	.section	.nv.info._ZN7cutlass13device_kernelIN5flash11enable_sm90INS1_16FlashAttnFwdSm90INS1_25CollectiveMainloopFwdSm90ILi2EN4cute5tupleIJNS5_1CILi1EEES8_S8_EEENS6_IJNS7_ILi128EEENS7_ILi64EEENS7_ILi256EEEEEELi256ENS_10bfloat16_tEfNS_4arch4Sm90ELb0ELb1ELb0ELb1ELb1ELb0ELb0ELb1ELb1ELb1ELb0ELb0EEENS1_21CollectiveEpilogueFwdINS6_IJSA_SC_SB_EEES9_SE_SG_Li256ELb1ELb1ELb0ELb0EEENS1_36VarlenDynamicPersistentTileSchedulerILi128ELi64ELi256ELi128ELb0ELb1ELb1ELb1ELb0ELb1EEEEEEEEEvNT_6ParamsE,"",@"SHT_CUDA_INFO"
	.sectionflags	@""
	.align	4


	//----- nvinfo : EIATTR_CUDA_API_VERSION
	.align		4
        /*0000*/ 	.byte	0x04, 0x37
        /*0002*/ 	.short	(.L_114 - .L_113)
.L_113:
        /*0004*/ 	.word	0x00000082


	//----- nvinfo : EIATTR_KPARAM_INFO
	.align		4
.L_114:
        /*0008*/ 	.byte	0x04, 0x17
        /*000a*/ 	.short	(.L_116 - .L_115)
.L_115:
        /*000c*/ 	.word	0x00000000
        /*0010*/ 	.short	0x0000
        /*0012*/ 	.short	0x0000
        /*0014*/ 	.byte	0x00, 0xf0, 0x01, 0x2a


	//----- nvinfo : EIATTR_SPARSE_MMA_MASK
	.align		4
.L_116:
        /*0018*/ 	.byte	0x03, 0x50
        /*001a*/ 	.short	0x0000


	//----- nvinfo : EIATTR_MAXREG_COUNT
	.align		4
        /*001c*/ 	.byte	0x03, 0x1b
        /*001e*/ 	.short	0x00a8


	//----- nvinfo : EIATTR_MERCURY_ISA_VERSION
	.align		4
        /*0020*/ 	.byte	0x03, 0x5f
        /*0022*/ 	.short	0x0101


	//----- nvinfo : EIATTR_VRC_CTA_INIT_COUNT
	.align		4
        /*0024*/ 	.byte	0x02, 0x4a
	.zero		1
	.zero		1


	//----- nvinfo : EIATTR_EXIT_INSTR_OFFSETS
	.align		4
        /*0028*/ 	.byte	0x04, 0x1c
        /*002a*/ 	.short	(.L_118 - .L_117)


	//   ....[0]....
.L_117:
        /*002c*/ 	.word	0x00000010


	//----- nvinfo : EIATTR_MAX_THREADS
	.align		4
.L_118:
        /*0030*/ 	.byte	0x04, 0x05
        /*0032*/ 	.short	(.L_120 - .L_119)
.L_119:
        /*0034*/ 	.word	0x00000180
        /*0038*/ 	.word	0x00000001
        /*003c*/ 	.word	0x00000001


	//----- nvinfo : EIATTR_CBANK_PARAM_SIZE
	.align		4
.L_120:
        /*0040*/ 	.byte	0x03, 0x19
        /*0042*/ 	.short	0x0a80


	//----- nvinfo : EIATTR_PARAM_CBANK
	.align		4
        /*0044*/ 	.byte	0x04, 0x0a
        /*0046*/ 	.short	(.L_122 - .L_121)
	.align		4
.L_121:
        /*0048*/ 	.word	index@(.nv.constant0._ZN7cutlass13device_kernelIN5flash11enable_sm90INS1_16FlashAttnFwdSm90INS1_25CollectiveMainloopFwdSm90ILi2EN4cute5tupleIJNS5_1CILi1EEES8_S8_EEENS6_IJNS7_ILi128EEENS7_ILi64EEENS7_ILi256EEEEEELi256ENS_10bfloat16_tEfNS_4arch4Sm90ELb0ELb1ELb0ELb1ELb1ELb0ELb0ELb1ELb1ELb1ELb0ELb0EEENS1_21CollectiveEpilogueFwdINS6_IJSA_SC_SB_EEES9_SE_SG_Li256ELb1ELb1ELb0ELb0EEENS1_36VarlenDynamicPersistentTileSchedulerILi128ELi64ELi256ELi128ELb0ELb1ELb1ELb1ELb0ELb1EEEEEEEEEvNT_6ParamsE)
        /*004c*/ 	.short	0x0380
        /*004e*/ 	.short	0x0a80


	//----- nvinfo : EIATTR_SW_WAR
	.align		4
.L_122:
        /*0050*/ 	.byte	0x04, 0x36
        /*0052*/ 	.short	(.L_124 - .L_123)
.L_123:
        /*0054*/ 	.word	0x00000008
.L_124:


//--------------------- .nv.info._ZN7cutlass13device_kernelIN5flash11enable_sm90INS1_16FlashAttnFwdSm90INS1_25CollectiveMainloopFwdSm90ILi2EN4cute5tupleIJNS5_1CILi1EEES8_S8_EEENS6_IJNS7_ILi128EEENS7_ILi64EEENS7_ILi256EEEEEELi256ENS_10bfloat16_tEfNS_4arch4Sm90ELb0ELb1ELb0ELb1ELb1ELb1ELb0ELb1ELb1ELb1ELb0ELb0EEENS1_21CollectiveEpilogueFwdINS6_IJSA_SC_SB_EEES9_SE_SG_Li256ELb1ELb1ELb0ELb0EEENS1_36VarlenDynamicPersistentTileSchedulerILi128ELi64ELi256ELi128ELb0ELb1ELb1ELb1ELb0ELb1EEEEEEEEEvNT_6ParamsE --------------------------
	.section	.nv.info._ZN7cutlass13device_kernelIN5flash11enable_sm90INS1_16FlashAttnFwdSm90INS1_25CollectiveMainloopFwdSm90ILi2EN4cute5tupleIJNS5_1CILi1EEES8_S8_EEENS6_IJNS7_ILi128EEENS7_ILi64EEENS7_ILi256EEEEEELi256ENS_10bfloat16_tEfNS_4arch4Sm90ELb0ELb1ELb0ELb1ELb1ELb1ELb0ELb1ELb1ELb1ELb0ELb0EEENS1_21CollectiveEpilogueFwdINS6_IJSA_SC_SB_EEES9_SE_SG_Li256ELb1ELb1ELb0ELb0EEENS1_36VarlenDynamicPersistentTileSchedulerILi128ELi64ELi256ELi128ELb0ELb1ELb1ELb1ELb0ELb1EEEEEEEEEvNT_6ParamsE,"",@"SHT_CUDA_INFO"
	.sectionflags	@""
	.align	4


	//----- nvinfo : EIATTR_CUDA_API_VERSION
	.align		4
        /*0000*/ 	.byte	0x04, 0x37
        /*0002*/ 	.short	(.L_126 - .L_125)
.L_125:
        /*0004*/ 	.word	0x00000082


	//----- nvinfo : EIATTR_KPARAM_INFO
	.align		4
.L_126:
        /*0008*/ 	.byte	0x04, 0x17
        /*000a*/ 	.short	(.L_128 - .L_127)
.L_127:
        /*000c*/ 	.word	0x00000000
        /*0010*/ 	.short	0x0000
        /*0012*/ 	.short	0x0000
        /*0014*/ 	.byte	0x00, 0xf0, 0x01, 0x2a


	//----- nvinfo : EIATTR_SPARSE_MMA_MASK
	.align		4
.L_128:
        /*0018*/ 	.byte	0x03, 0x50
        /*001a*/ 	.short	0x0000


	//----- nvinfo : EIATTR_MAXREG_COUNT
	.align		4
        /*001c*/ 	.byte	0x03, 0x1b
        /*001e*/ 	.short	0x00a8


	//----- nvinfo : EIATTR_MERCURY_ISA_VERSION
	.align		4
        /*0020*/ 	.byte	0x03, 0x5f
        /*0022*/ 	.short	0x0101


	//----- nvinfo : EIATTR_VRC_CTA_INIT_COUNT
	.align		4
        /*0024*/ 	.byte	0x02, 0x4a
	.zero		1
	.zero		1


	//----- nvinfo : EIATTR_EXIT_INSTR_OFFSETS
	.align		4
        /*0028*/ 	.byte	0x04, 0x1c
        /*002a*/ 	.short	(.L_130 - .L_129)


	//   ....[0]....
.L_129:
        /*002c*/ 	.word	0x00000010


	//----- nvinfo : EIATTR_MAX_THREADS
	.align		4
.L_130:
        /*0030*/ 	.byte	0x04, 0x05
        /*0032*/ 	.short	(.L_132 - .L_131)
.L_131:
        /*0034*/ 	.word	0x00000180
        /*0038*/ 	.word	0x00000001
        /*003c*/ 	.word	0x00000001


	//----- nvinfo : EIATTR_CBANK_PARAM_SIZE
	.align		4
.L_132:
        /*0040*/ 	.byte	0x03, 0x19
        /*0042*/ 	.short	0x0a80


	//----- nvinfo : EIATTR_PARAM_CBANK
	.align		4
        /*0044*/ 	.byte	0x04, 0x0a
        /*0046*/ 	.short	(.L_134 - .L_133)
	.align		4
.L_133:
        /*0048*/ 	.word	index@(.nv.constant0._ZN7cutlass13device_kernelIN5flash11enable_sm90INS1_16FlashAttnFwdSm90INS1_25CollectiveMainloopFwdSm90ILi2EN4cute5tupleIJNS5_1CILi1EEES8_S8_EEENS6_IJNS7_ILi128EEENS7_ILi64EEENS7_ILi256EEEEEELi256ENS_10bfloat16_tEfNS_4arch4Sm90ELb0ELb1ELb0ELb1ELb1ELb1ELb0ELb1ELb1ELb1ELb0ELb0EEENS1_21CollectiveEpilogueFwdINS6_IJSA_SC_SB_EEES9_SE_SG_Li256ELb1ELb1ELb0ELb0EEENS1_36VarlenDynamicPersistentTileSchedulerILi128ELi64ELi256ELi128ELb0ELb1ELb1ELb1ELb0ELb1EEEEEEEEEvNT_6ParamsE)
        /*004c*/ 	.short	0x0380
        /*004e*/ 	.short	0x0a80


	//----- nvinfo : EIATTR_SW_WAR
	.align		4
.L_134:
        /*0050*/ 	.byte	0x04, 0x36
        /*0052*/ 	.short	(.L_136 - .L_135)
.L_135:
        /*0054*/ 	.word	0x00000008
.L_136:


//--------------------- .nv.info._ZN7cutlass13device_kernelIN5flash11enable_sm90INS1_16FlashAttnFwdSm90INS1_25CollectiveMainloopFwdSm90ILi2EN4cute5tupleIJNS5_1CILi1EEES8_S8_EEENS6_IJNS7_ILi128EEENS7_ILi80EEENS7_ILi256EEEEEELi256ENS_10bfloat16_tEfNS_4arch4Sm90ELb1ELb0ELb0ELb0ELb1ELb0ELb0ELb1ELb1ELb1ELb0ELb0EEENS1_21CollectiveEpilogueFwdINS6_IJSA_SC_SB_EEES9_SE_SG_Li256ELb0ELb1ELb0ELb0EEENS1_30DynamicPersistentTileSchedulerILi256ELi128ELb0ELb1ELb1EEEEEEEEEvNT_6ParamsE --------------------------
	.section	.nv.info._ZN7cutlass13device_kernelIN5flash11enable_sm90INS1_16FlashAttnFwdSm90INS1_25CollectiveMainloopFwdSm90ILi2EN4cute5tupleIJNS5_1CILi1EEES8_S8_EEENS6_IJNS7_ILi128EEENS7_ILi80EEENS7_ILi256EEEEEELi256ENS_10bfloat16_tEfNS_4arch4Sm90ELb1ELb0ELb0ELb0ELb1ELb0ELb0ELb1ELb1ELb1ELb0ELb0EEENS1_21CollectiveEpilogueFwdINS6_IJSA_SC_SB_EEES9_SE_SG_Li256ELb0ELb1ELb0ELb0EEENS1_30DynamicPersistentTileSchedulerILi256ELi128ELb0ELb1ELb1EEEEEEEEEvNT_6ParamsE,"",@"SHT_CUDA_INFO"
	.sectionflags	@""
	.align	4


	//----- nvinfo : EIATTR_CUDA_API_VERSION
	.align		4
        /*0000*/ 	.byte	0x04, 0x37
        /*0002*/ 	.short	(.L_138 - .L_137)
.L_137:
        /*0004*/ 	.word	0x00000082


	//----- nvinfo : EIATTR_KPARAM_INFO
	.align		4
.L_138:
        /*0008*/ 	.byte	0x04, 0x17
        /*000a*/ 	.short	(.L_140 - .L_139)
.L_139:
        /*000c*/ 	.word	0x00000000
        /*0010*/ 	.short	0x0000
        /*0012*/ 	.short	0x0000
        /*0014*/ 	.byte	0x00, 0xf0, 0x01, 0x2a


	//----- nvinfo : EIATTR_SPARSE_MMA_MASK
	.align		4
.L_140:
        /*0018*/ 	.byte	0x03, 0x50
        /*001a*/ 	.short	0x0000


	//----- nvinfo : EIATTR_MAXREG_COUNT
	.align		4
        /*001c*/ 	.byte	0x03, 0x1b
        /*001e*/ 	.short	0x00a8


	//----- nvinfo : EIATTR_MERCURY_ISA_VERSION
	.align		4
        /*0020*/ 	.byte	0x03, 0x5f
        /*0022*/ 	.short	0x0101


	//----- nvinfo : EIATTR_VRC_CTA_INIT_COUNT
	.align		4
        /*0024*/ 	.byte	0x02, 0x4a
	.zero		1
	.zero		1


	//----- nvinfo : EIATTR_EXIT_INSTR_OFFSETS
	.align		4
        /*0028*/ 	.byte	0x04, 0x1c
        /*002a*/ 	.short	(.L_142 - .L_141)


	//   ....[0]....
.L_141:
        /*002c*/ 	.word	0x00000010


	//----- nvinfo : EIATTR_MAX_THREADS
	.align		4
.L_142:
        /*0030*/ 	.byte	0x04, 0x05
        /*0032*/ 	.short	(.L_144 - .L_143)
.L_143:
        /*0034*/ 	.word	0x00000180
        /*0038*/ 	.word	0x00000001
        /*003c*/ 	.word	0x00000001


	//----- nvinfo : EIATTR_CBANK_PARAM_SIZE
	.align		4
.L_144:
        /*0040*/ 	.byte	0x03, 0x19
        /*0042*/ 	.short	0x0a80


	//----- nvinfo : EIATTR_PARAM_CBANK
	.align		4
        /*0044*/ 	.byte	0x04, 0x0a
        /*0046*/ 	.short	(.L_146 - .L_145)
	.align		4
.L_145:
        /*0048*/ 	.word	index@(.nv.constant0._ZN7cutlass13device_kernelIN5flash11enable_sm90INS1_16FlashAttnFwdSm90INS1_25CollectiveMainloopFwdSm90ILi2EN4cute5tupleIJNS5_1CILi1EEES8_S8_EEENS6_IJNS7_ILi128EEENS7_ILi80EEENS7_ILi256EEEEEELi256ENS_10bfloat16_tEfNS_4arch4Sm90ELb1ELb0ELb0ELb0ELb1ELb0ELb0ELb1ELb1ELb1ELb0ELb0EEENS1_21CollectiveEpilogueFwdINS6_IJSA_SC_SB_EEES9_SE_SG_Li256ELb0ELb1ELb0ELb0EEENS1_30DynamicPersistentTileSchedulerILi256ELi128ELb0ELb1ELb1EEEEEEEEEvNT_6ParamsE)
        /*004c*/ 	.short	0x0380
        /*004e*/ 	.short	0x0a80


	//----- nvinfo : EIATTR_SW_WAR
	.align		4
.L_146:
        /*0050*/ 	.byte	0x04, 0x36
        /*0052*/ 	.short	(.L_148 - .L_147)
.L_147:
        /*0054*/ 	.word	0x00000008
.L_148:


//--------------------- .nv.info._ZN7cutlass13device_kernelIN5flash11enable_sm90INS1_16FlashAttnFwdSm90INS1_25CollectiveMainloopFwdSm90ILi2EN4cute5tupleIJNS5_1CILi1EEES8_S8_EEENS6_IJNS7_ILi128EEENS7_ILi80EEENS7_ILi256EEEEEELi256ENS_10bfloat16_tEfNS_4arch4Sm90ELb1ELb0ELb0ELb1ELb1ELb0ELb0ELb1ELb1ELb1ELb0ELb0EEENS1_21CollectiveEpilogueFwdINS6_IJSA_SC_SB_EEES9_SE_SG_Li256ELb1ELb1ELb0ELb0EEENS1_36VarlenDynamicPersistentTileSchedulerILi128ELi80ELi256ELi128ELb0ELb1ELb1ELb1ELb1ELb1EEEEEEEEEvNT_6ParamsE --------------------------
	.section	.nv.info._ZN7cutlass13device_kernelIN5flash11enable_sm90INS1_16FlashAttnFwdSm90INS1_25CollectiveMainloopFwdSm90ILi2EN4cute5tupleIJNS5_1CILi1EEES8_S8_EEENS6_IJNS7_ILi128EEENS7_ILi80EEENS7_ILi256EEEEEELi256ENS_10bfloat16_tEfNS_4arch4Sm90ELb1ELb0ELb0ELb1ELb1ELb0ELb0ELb1ELb1ELb1ELb0ELb0EEENS1_21CollectiveEpilogueFwdINS6_IJSA_SC_SB_EEES9_SE_SG_Li256ELb1ELb1ELb0ELb0EEENS1_36VarlenDynamicPersistentTileSchedulerILi128ELi80ELi256ELi128ELb0ELb1ELb1ELb1ELb1ELb1EEEEEEEEEvNT_6ParamsE,"",@"SHT_CUDA_INFO"
	.sectionflags	@""
	.align	4


	//----- nvinfo : EIATTR_CUDA_API_VERSION
	.align		4
        /*0000*/ 	.byte	0x04, 0x37
        /*0002*/ 	.short	(.L_150 - .L_149)
.L_149:
        /*0004*/ 	.word	0x00000082


	//----- nvinfo : EIATTR_KPARAM_INFO
	.align		4
.L_150:
        /*0008*/ 	.byte	0x04, 0x17
        /*000a*/ 	.short	(.L_152 - .L_151)
.L_151:
        /*000c*/ 	.word	0x00000000
        /*0010*/ 	.short	0x0000
        /*0012*/ 	.short	0x0000
        /*0014*/ 	.byte	0x00, 0xf0, 0x01, 0x2a


	//----- nvinfo : EIATTR_SPARSE_MMA_MASK
	.align		4
.L_152:
        /*0018*/ 	.byte	0x03, 0x50
        /*001a*/ 	.short	0x0000


	//----- nvinfo : EIATTR_MAXREG_COUNT
	.align		4
        /*001c*/ 	.byte	0x03, 0x1b
        /*001e*/ 	.short	0x00a8


	//----- nvinfo : EIATTR_MERCURY_ISA_VERSION
	.align		4
        /*0020*/ 	.byte	0x03, 0x5f
        /*0022*/ 	.short	0x0101


	//----- nvinfo : EIATTR_VRC_CTA_INIT_COUNT
	.align		4
        /*0024*/ 	.byte	0x02, 0x4a
	.zero		1
	.zero		1


	//----- nvinfo : EIATTR_EXIT_INSTR_OFFSETS
	.align		4
        /*0028*/ 	.byte	0x04, 0x1c
        /*002a*/ 	.short	(.L_154 - .L_153)


	//   ....[0]....
.L_153:
        /*002c*/ 	.word	0x00000010


	//----- nvinfo : EIATTR_MAX_THREADS
	.align		4
.L_154:
        /*0030*/ 	.byte	0x04, 0x05
        /*0032*/ 	.short	(.L_156 - .L_155)
.L_155:
        /*0034*/ 	.word	0x00000180
        /*0038*/ 	.word	0x00000001
        /*003c*/ 	.word	0x00000001


	//----- nvinfo : EIATTR_CBANK_PARAM_SIZE
	.align		4
.L_156:
        /*0040*/ 	.byte	0x03, 0x19
        /*0042*/ 	.short	0x0a80


	//----- nvinfo : EIATTR_PARAM_CBANK
	.align		4
        /*0044*/ 	.byte	0x04, 0x0a
        /*0046*/ 	.short	(.L_158 - .L_157)
	.align		4
.L_157:
        /*0048*/ 	.word	index@(.nv.constant0._ZN7cutlass13device_kernelIN5flash11enable_sm90INS1_16FlashAttnFwdSm90INS1_25CollectiveMainloopFwdSm90ILi2EN4cute5tupleIJNS5_1CILi1EEES8_S8_EEENS6_IJNS7_ILi128EEENS7_ILi80EEENS7_ILi256EEEEEELi256ENS_10bfloat16_tEfNS_4arch4Sm90ELb1ELb0ELb0ELb1ELb1ELb0ELb0ELb1ELb1ELb1ELb0ELb0EEENS1_21CollectiveEpilogueFwdINS6_IJSA_SC_SB_EEES9_SE_SG_Li256ELb1ELb1ELb0ELb0EEENS1_36VarlenDynamicPersistentTileSchedulerILi128ELi80ELi256ELi128ELb0ELb1ELb1ELb1ELb1ELb1EEEEEEEEEvNT_6ParamsE)
        /*004c*/ 	.short	0x0380
        /*004e*/ 	.short	0x0a80


	//----- nvinfo : EIATTR_SW_WAR
	.align		4
.L_158:
        /*0050*/ 	.byte	0x04, 0x36
        /*0052*/ 	.short	(.L_160 - .L_159)
.L_159:
        /*0054*/ 	.word	0x00000008
.L_160:


//--------------------- .nv.info._ZN7cutlass13device_kernelIN5flash11enable_sm90INS1_16FlashAttnFwdSm90INS1_25CollectiveMainloopFwdSm90ILi2EN4cute5tupleIJNS5_1CILi1EEES8_S8_EEENS6_IJNS7_ILi128EEENS7_ILi80EEENS7_ILi256EEEEEELi256ENS_10bfloat16_tEfNS_4arch4Sm90ELb1ELb0ELb0ELb1ELb1ELb1ELb0ELb1ELb1ELb1ELb0ELb0EEENS1_21CollectiveEpilogueFwdINS6_IJSA_SC_SB_EEES9_SE_SG_Li256ELb1ELb1ELb0ELb0EEENS1_36VarlenDynamicPersistentTileSchedulerILi128ELi80ELi256ELi128ELb0ELb1ELb1ELb1ELb1ELb1EEEEEEEEEvNT_6ParamsE --------------------------
	.section	.nv.info._ZN7cutlass13device_kernelIN5flash11enable_sm90INS1_16FlashAttnFwdSm90INS1_25CollectiveMainloopFwdSm90ILi2EN4cute5tupleIJNS5_1CILi1EEES8_S8_EEENS6_IJNS7_ILi128EEENS7_ILi80EEENS7_ILi256EEEEEELi256ENS_10bfloat16_tEfNS_4arch4Sm90ELb1ELb0ELb0ELb1ELb1ELb1ELb0ELb1ELb1ELb1ELb0ELb0EEENS1_21CollectiveEpilogueFwdINS6_IJSA_SC_SB_EEES9_SE_SG_Li256ELb1ELb1ELb0ELb0EEENS1_36VarlenDynamicPersistentTileSchedulerILi128ELi80ELi256ELi128ELb0ELb1ELb1ELb1ELb1ELb1EEEEEEEEEvNT_6ParamsE,"",@"SHT_CUDA_INFO"
	.sectionflags	@""
	.align	4


	//----- nvinfo : EIATTR_CUDA_API_VERSION
	.align		4
        /*0000*/ 	.byte	0x04, 0x37
        /*0002*/ 	.short	(.L_162 - .L_161)
.L_161:
        /*0004*/ 	.word	0x00000082


	//----- nvinfo : EIATTR_KPARAM_INFO
	.align		4
.L_162:
        /*0008*/ 	.byte	0x04, 0x17
        /*000a*/ 	.short	(.L_164 - .L_163)
.L_163:
        /*000c*/ 	.word	0x00000000
        /*0010*/ 	.short	0x0000
        /*0012*/ 	.short	0x0000
        /*0014*/ 	.byte	0x00, 0xf0, 0x01, 0x2a


	//----- nvinfo : EIATTR_SPARSE_MMA_MASK
	.align		4
.L_164:
        /*0018*/ 	.byte	0x03, 0x50
        /*001a*/ 	.short	0x0000


	//----- nvinfo : EIATTR_MAXREG_COUNT
	.align		4
        /*001c*/ 	.byte	0x03, 0x1b
        /*001e*/ 	.short	0x00a8


	//----- nvinfo : EIATTR_MERCURY_ISA_VERSION
	.align		4
        /*0020*/ 	.byte	0x03, 0x5f
        /*0022*/ 	.short	0x0101


	//----- nvinfo : EIATTR_VRC_CTA_INIT_COUNT
	.align		4
        /*0024*/ 	.byte	0x02, 0x4a
	.zero		1
	.zero		1


	//----- nvinfo : EIATTR_EXIT_INSTR_OFFSETS
	.align		4
        /*0028*/ 	.byte	0x04, 0x1c
        /*002a*/ 	.short	(.L_166 - .L_165)


	//   ....[0]....
.L_165:
        /*002c*/ 	.word	0x00000010


	//----- nvinfo : EIATTR_MAX_THREADS
	.align		4
.L_166:
        /*0030*/ 	.byte	0x04, 0x05
        /*0032*/ 	.short	(.L_168 - .L_167)
.L_167:
        /*0034*/ 	.word	0x00000180
        /*0038*/ 	.word	0x00000001
        /*003c*/ 	.word	0x00000001


	//----- nvinfo : EIATTR_CBANK_PARAM_SIZE
	.align		4
.L_168:
        /*0040*/ 	.byte	0x03, 0x19
        /*0042*/ 	.short	0x0a80


	//----- nvinfo : EIATTR_PARAM_CBANK
	.align		4
        /*0044*/ 	.byte	0x04, 0x0a
        /*0046*/ 	.short	(.L_170 - .L_169)
	.align		4
.L_169:
        /*0048*/ 	.word	index@(.nv.constant0._ZN7cutlass13device_kernelIN5flash11enable_sm90INS1_16FlashAttnFwdSm90INS1_25CollectiveMainloopFwdSm90ILi2EN4cute5tupleIJNS5_1CILi1EEES8_S8_EEENS6_IJNS7_ILi128EEENS7_ILi80EEENS7_ILi256EEEEEELi256ENS_10bfloat16_tEfNS_4arch4Sm90ELb1ELb0ELb0ELb1ELb1ELb1ELb0ELb1ELb1ELb1ELb0ELb0EEENS1_21CollectiveEpilogueFwdINS6_IJSA_SC_SB_EEES9_SE_SG_Li256ELb1ELb1ELb0ELb0EEENS1_36VarlenDynamicPersistentTileSchedulerILi128ELi80ELi256ELi128ELb0ELb1ELb1ELb1ELb1ELb1EEEEEEEEEvNT_6ParamsE)
        /*004c*/ 	.short	0x0380
        /*004e*/ 	.short	0x0a80


	//----- nvinfo : EIATTR_SW_WAR
	.align		4
.L_170:
        /*0050*/ 	.byte	0x04, 0x36
        /*0052*/ 	.short	(.L_172 - .L_171)
.L_171:
        /*0054*/ 	.word	0x00000008
.L_172:


//--------------------- .nv.callgraph             --------------------------
	.section	.nv.callgraph,"",@"SHT_CUDA_CALLGRAPH"
	.align	4
	.sectionentsize	8
	.align		4
        /*0000*/ 	.word	0x00000000
	.align		4
        /*0004*/ 	.word	0xffffffff
	.align		4
        /*0008*/ 	.word	0x00000000
	.align		4
        /*000c*/ 	.word	0xfffffffe
	.align		4
        /*0010*/ 	.word	0x00000000
	.align		4
        /*0014*/ 	.word	0xfffffffd
	.align		4
        /*0018*/ 	.word	0x00000000
	.align		4
        /*001c*/ 	.word	0xfffffffc


//--------------------- .nv.constant4             --------------------------
	.section	.nv.constant4,"a",@progbits
	.align	8
	.align		8
.nv.constant4:
        /*0000*/ 	.dword	_ZN72_INTERNAL_c7809ec2_36_flash_fwd_hdim256_bf16_paged_sm90_cu_49158569_35584cuda3std3__45__cpo5beginE
	.align		8
        /*0008*/ 	.dword	_ZN72_INTERNAL_c7809ec2_36_flash_fwd_hdim256_bf16_paged_sm90_cu_49158569_35584cuda3std3__45__cpo3endE
	.align		8
        /*0010*/ 	.dword	_ZN72_INTERNAL_c7809ec2_36_flash_fwd_hdim256_bf16_paged_sm90_cu_49158569_35584cuda3std3__45__cpo6cbeginE
	.align		8
        /*0018*/ 	.dword	_ZN72_INTERNAL_c7809ec2_36_flash_fwd_hdim256_bf16_paged_sm90_cu_49158569_35584cuda3std3__45__cpo4cendE
	.align		8
        /*0020*/ 	.dword	_ZN72_INTERNAL_c7809ec2_36_flash_fwd_hdim256_bf16_paged_sm90_cu_49158569_35584cuda3std3__474_GLOBAL__N__c7809ec2_36_flash_fwd_hdim256_bf16_paged_sm90_cu_49158569_35586ignoreE
	.align		8
        /*0028*/ 	.dword	_ZN72_INTERNAL_c7809ec2_36_flash_fwd_hdim256_bf16_paged_sm90_cu_49158569_35584cuda3std3__419piecewise_constructE
	.align		8
        /*0030*/ 	.dword	_ZN72_INTERNAL_c7809ec2_36_flash_fwd_hdim256_bf16_paged_sm90_cu_49158569_35584cuda3std3__48in_placeE
	.align		8
        /*0038*/ 	.dword	_ZN72_INTERNAL_c7809ec2_36_flash_fwd_hdim256_bf16_paged_sm90_cu_49158569_35584cuda3std6ranges3__45__cpo4swapE
	.align		8
        /*0040*/ 	.dword	_ZN72_INTERNAL_c7809ec2_36_flash_fwd_hdim256_bf16_paged_sm90_cu_49158569_35584cuda3std6ranges3__45__cpo9iter_moveE
	.align		8
        /*0048*/ 	.dword	_ZN72_INTERNAL_c7809ec2_36_flash_fwd_hdim256_bf16_paged_sm90_cu_49158569_35584cute7productE
	.align		8
        /*0050*/ 	.dword	_ZN72_INTERNAL_c7809ec2_36_flash_fwd_hdim256_bf16_paged_sm90_cu_49158569_35584cute1_E


//--------------------- .text._ZN7cutlass13device_kernelIN5flash11enable_sm90INS1_16FlashAttnFwdSm90INS1_25CollectiveMainloopFwdSm90ILi2EN4cute5tupleIJNS5_1CILi1EEES8_S8_EEENS6_IJNS7_ILi128EEENS7_ILi80EEENS7_ILi256EEEEEELi256ENS_10bfloat16_tEfNS_4arch4Sm90ELb0ELb0ELb0ELb0ELb1ELb0ELb0ELb1ELb1ELb1ELb0ELb0EEENS1_21CollectiveEpilogueFwdINS6_IJSA_SC_SB_EEES9_SE_SG_Li256ELb0ELb1ELb0ELb0EEENS1_29StaticPersistentTileSchedulerILb0EEEEEEEEEvNT_6ParamsE --------------------------
	.section	.text._ZN7cutlass13device_kernelIN5flash11enable_sm90INS1_16FlashAttnFwdSm90INS1_25CollectiveMainloopFwdSm90ILi2EN4cute5tupleIJNS5_1CILi1EEES8_S8_EEENS6_IJNS7_ILi128EEENS7_ILi80EEENS7_ILi256EEEEEELi256ENS_10bfloat16_tEfNS_4arch4Sm90ELb0ELb0ELb0ELb0ELb1ELb0ELb0ELb1ELb1ELb1ELb0ELb0EEENS1_21CollectiveEpilogueFwdINS6_IJSA_SC_SB_EEES9_SE_SG_Li256ELb0ELb1ELb0ELb0EEENS1_29StaticPersistentTileSchedulerILb0EEEEEEEEEvNT_6ParamsE,"ax",@progbits
	.align	128
.text._ZN7cutlass13device_kernelIN5flash11enable_sm90INS1_16FlashAttnFwdSm90INS1_25CollectiveMainloopFwdSm90ILi2EN4cute5tupleIJNS5_1CILi1EEES8_S8_EEENS6_IJNS7_ILi128EEENS7_ILi80EEENS7_ILi256EEEEEELi256ENS_10bfloat16_tEfNS_4arch4Sm90ELb0ELb0ELb0ELb0ELb1ELb0ELb0ELb1ELb1ELb1ELb0ELb0EEENS1_21CollectiveEpilogueFwdINS6_IJSA_SC_SB_EEES9_SE_SG_Li256ELb0ELb1ELb0ELb0EEENS1_29StaticPersistentTileSchedulerILb0EEEEEEEEEvNT_6ParamsE:
        .type           _ZN7cutlass13device_kernelIN5flash11enable_sm90INS1_16FlashAttnFwdSm90INS1_25CollectiveMainloopFwdSm90ILi2EN4cute5tupleIJNS5_1CILi1EEES8_S8_EEENS6_IJNS7_ILi128EEENS7_ILi80EEENS7_ILi256EEEEEELi256ENS_10bfloat16_tEfNS_4arch4Sm90ELb0ELb0ELb0ELb0ELb1ELb0ELb0ELb1ELb1ELb1ELb0ELb0EEENS1_21CollectiveEpilogueFwdINS6_IJSA_SC_SB_EEES9_SE_SG_Li256ELb0ELb1ELb0ELb0EEENS1_29StaticPersistentTileSchedulerILb0EEEEEEEEEvNT_6ParamsE,@function
        .size           _ZN7cutlass13device_kernelIN5flash11enable_sm90INS1_16FlashAttnFwdSm90INS1_25CollectiveMainloopFwdSm90ILi2EN4cute5tupleIJNS5_1CILi1EEES8_S8_EEENS6_IJNS7_ILi128EEENS7_ILi80EEENS7_ILi256EEEEEELi256ENS_10bfloat16_tEfNS_4arch4Sm90ELb0ELb0ELb0ELb0ELb1ELb0ELb0ELb1ELb1ELb1ELb0ELb0EEENS1_21CollectiveEpilogueFwdINS6_IJSA_SC_SB_EEES9_SE_SG_Li256ELb0ELb1ELb0ELb0EEENS1_29StaticPersistentTileSchedulerILb0EEEEEEEEEvNT_6ParamsE,(.L_x_9 - _ZN7cutlass13device_kernelIN5flash11enable_sm90INS1_16FlashAttnFwdSm90INS1_25CollectiveMainloopFwdSm90ILi2EN4cute5tupleIJNS5_1CILi1EEES8_S8_EEENS6_IJNS7_ILi128EEENS7_ILi80EEENS7_ILi256EEEEEELi256ENS_10bfloat16_tEfNS_4arch4Sm90ELb0ELb0ELb0ELb0ELb1ELb0ELb0ELb1ELb1ELb1ELb0ELb0EEENS1_21CollectiveEpilogueFwdINS6_IJSA_SC_SB_EEES9_SE_SG_Li256ELb0ELb1ELb0ELb0EEENS1_29StaticPersistentTileSchedulerILb0EEEEEEEEEvNT_6ParamsE)
        .other          _ZN7cutlass13device_kernelIN5flash11enable_sm90INS1_16FlashAttnFwdSm90INS1_25CollectiveMainloopFwdSm90ILi2EN4cute5tupleIJNS5_1CILi1EEES8_S8_EEENS6_IJNS7_ILi128EEENS7_ILi80EEENS7_ILi256EEEEEELi256ENS_10bfloat16_tEfNS_4arch4Sm90ELb0ELb0ELb0ELb0ELb1ELb0ELb0ELb1ELb1ELb1ELb0ELb0EEENS1_21CollectiveEpilogueFwdINS6_IJSA_SC_SB_EEES9_SE_SG_Li256ELb0ELb1ELb0ELb0EEENS1_29StaticPersistentTileSchedulerILb0EEEEEEEEEvNT_6ParamsE,@"STO_CUDA_ENTRY STV_DEFAULT"
_ZN7cutlass13device_kernelIN5flash11enable_sm90INS1_16FlashAttnFwdSm90INS1_25CollectiveMainloopFwdSm90ILi2EN4cute5tupleIJNS5_1CILi1EEES8_S8_EEENS6_IJNS7_ILi128EEENS7_ILi80EEENS7_ILi256EEEEEELi256ENS_10bfloat16_tEfNS_4arch4Sm90ELb0ELb0ELb0ELb0ELb1ELb0ELb0ELb1ELb1ELb1ELb0ELb0EEENS1_21CollectiveEpilogueFwdINS6_IJSA_SC_SB_EEES9_SE_SG_Li256ELb0ELb1ELb0ELb0EEENS1_29StaticPersistentTileSchedulerILb0EEEEEEEEEvNT_6ParamsE:
[----:B------:R-:W-:Y:S01]  /*0000*/  LDC R1, c[0x0][0x37c] ;  /* 0x0000df00ff017b82 */ /* 0x000fe20000000800 */
[----:B------:R-:W-:Y:S05]  /*0010*/  EXIT ;  /* 0x000000000000794d */ /* 0x000fea0003800000 */
.L_x_0:
[----:B------:R-:W-:-:S00]  /*0020*/  BRA `(.L_x_0) ;  /* 0xfffffffc00fc7947 */ /* 0x000fc0000383ffff */
[----:B------:R-:W-:-:S00]  /*0030*/  NOP ;  /* 0x0000000000007918 */ /* 0x000fc00000000000 */
        /* <DEDUP_REMOVED lines=12> */
.L_x_9:


//--------------------- .text._ZN7cutlass13device_kernelIN5flash11enable_sm90INS1_16FlashAttnFwdSm90INS1_25CollectiveMainloopFwdSm90ILi2EN4cute5tupleIJNS5_1CILi1EEES8_S8_EEENS6_IJNS7_ILi128EEENS7_ILi80EEENS7_ILi256EEEEEELi256ENS_10bfloat16_tEfNS_4arch4Sm90ELb0ELb0ELb0ELb1ELb1ELb0ELb0ELb1ELb1ELb1ELb0ELb0EEENS1_21CollectiveEpilogueFwdINS6_IJSA_SC_SB_EEES9_SE_SG_Li256ELb1ELb1ELb0ELb0EEENS1_36VarlenDynamicPersistentTileSchedulerILi128ELi80ELi256ELi128ELb0ELb1ELb1ELb0ELb1ELb1EEEEEEEEEvNT_6ParamsE --------------------------
	.section	.text._ZN7cutlass13device_kernelIN5flash11enable_sm90INS1_16FlashAttnFwdSm90INS1_25CollectiveMainloopFwdSm90ILi2EN4cute5tupleIJNS5_1CILi1EEES8_S8_EEENS6_IJNS7_ILi128EEENS7_ILi80EEENS7_ILi256EEEEEELi256ENS_10bfloat16_tEfNS_4arch4Sm90ELb0ELb0ELb0ELb1ELb1ELb0ELb0ELb1ELb1ELb1ELb0ELb0EEENS1_21CollectiveEpilogueFwdINS6_IJSA_SC_SB_EEES9_SE_SG_Li256ELb1ELb1ELb0ELb0EEENS1_36VarlenDynamicPersistentTileSchedulerILi128ELi80ELi256ELi128ELb0ELb1ELb1ELb0ELb1ELb1EEEEEEEEEvNT_6ParamsE,"ax",@progbits
	.align	128
.text._ZN7cutlass13device_kernelIN5flash11enable_sm90INS1_16FlashAttnFwdSm90INS1_25CollectiveMainloopFwdSm90ILi2EN4cute5tupleIJNS5_1CILi1EEES8_S8_EEENS6_IJNS7_ILi128EEENS7_ILi80EEENS7_ILi256EEEEEELi256ENS_10bfloat16_tEfNS_4arch4Sm90ELb0ELb0ELb0ELb1ELb1ELb0ELb0ELb1ELb1ELb1ELb0ELb0EEENS1_21CollectiveEpilogueFwdINS6_IJSA_SC_SB_EEES9_SE_SG_Li256ELb1ELb1ELb0ELb0EEENS1_36VarlenDynamicPersistentTileSchedulerILi128ELi80ELi256ELi128ELb0ELb1ELb1ELb0ELb1ELb1EEEEEEEEEvNT_6ParamsE:
        .type           _ZN7cutlass13device_kernelIN5flash11enable_sm90INS1_16FlashAttnFwdSm90INS1_25CollectiveMainloopFwdSm90ILi2EN4cute5tupleIJNS5_1CILi1EEES8_S8_EEENS6_IJNS7_ILi128EEENS7_ILi80EEENS7_ILi256EEEEEELi256ENS_10bfloat16_tEfNS_4arch4Sm90ELb0ELb0ELb0ELb1ELb1ELb0ELb0ELb1ELb1ELb1ELb0ELb0EEENS1_21CollectiveEpilogueFwdINS6_IJSA_SC_SB_EEES9_SE_SG_Li256ELb1ELb1ELb0ELb0EEENS1_36VarlenDynamicPersistentTileSchedulerILi128ELi80ELi256ELi128ELb0ELb1ELb1ELb0ELb1ELb1EEEEEEEEEvNT_6ParamsE,@function
        .size           _ZN7cutlass13device_kernelIN5flash11enable_sm90INS1_16FlashAttnFwdSm90INS1_25CollectiveMainloopFwdSm90ILi2EN4cute5tupleIJNS5_1CILi1EEES8_S8_EEENS6_IJNS7_ILi128EEENS7_ILi80EEENS7_ILi256EEEEEELi256ENS_10bfloat16_tEfNS_4arch4Sm90ELb0ELb0ELb0ELb1ELb1ELb0ELb0ELb1ELb1ELb1ELb0ELb0EEENS1_21CollectiveEpilogueFwdINS6_IJSA_SC_SB_EEES9_SE_SG_Li256ELb1ELb1ELb0ELb0EEENS1_36VarlenDynamicPersistentTileSchedulerILi128ELi80ELi256ELi128ELb0ELb1ELb1ELb0ELb1ELb1EEEEEEEEEvNT_6ParamsE,(.L_x_10 - _ZN7cutlass13device_kernelIN5flash11enable_sm90INS1_16FlashAttnFwdSm90INS1_25CollectiveMainloopFwdSm90ILi2EN4cute5tupleIJNS5_1CILi1EEES8_S8_EEENS6_IJNS7_ILi128EEENS7_ILi80EEENS7_ILi256EEEEEELi256ENS_10bfloat16_tEfNS_4arch4Sm90ELb0ELb0ELb0ELb1ELb1ELb0ELb0ELb1ELb1ELb1ELb0ELb0EEENS1_21CollectiveEpilogueFwdINS6_IJSA_SC_SB_EEES9_SE_SG_Li256ELb1ELb1ELb0ELb0EEENS1_36VarlenDynamicPersistentTileSchedulerILi128ELi80ELi256ELi128ELb0ELb1ELb1ELb0ELb1ELb1EEEEEEEEEvNT_6ParamsE)
        .other          _ZN7cutlass13device_kernelIN5flash11enable_sm90INS1_16FlashAttnFwdSm90INS1_25CollectiveMainloopFwdSm90ILi2EN4cute5tupleIJNS5_1CILi1EEES8_S8_EEENS6_IJNS7_ILi128EEENS7_ILi80EEENS7_ILi256EEEEEELi256ENS_10bfloat16_tEfNS_4arch4Sm90ELb0ELb0ELb0ELb1ELb1ELb0ELb0ELb1ELb1ELb1ELb0ELb0EEENS1_21CollectiveEpilogueFwdINS6_IJSA_SC_SB_EEES9_SE_SG_Li256ELb1ELb1ELb0ELb0EEENS1_36VarlenDynamicPersistentTileSchedulerILi128ELi80ELi256ELi128ELb0ELb1ELb1ELb0ELb1ELb1EEEEEEEEEvNT_6ParamsE,@"STO_CUDA_ENTRY STV_DEFAULT"
_ZN7cutlass13device_kernelIN5flash11enable_sm90INS1_16FlashAttnFwdSm90INS1_25CollectiveMainloopFwdSm90ILi2EN4cute5tupleIJNS5_1CILi1EEES8_S8_EEENS6_IJNS7_ILi128EEENS7_ILi80EEENS7_ILi256EEEEEELi256ENS_10bfloat16_tEfNS_4arch4Sm90ELb0ELb0ELb0ELb1ELb1ELb0ELb0ELb1ELb1ELb1ELb0ELb0EEENS1_21CollectiveEpilogueFwdINS6_IJSA_SC_SB_EEES9_SE_SG_Li256ELb1ELb1ELb0ELb0EEENS1_36VarlenDynamicPersistentTileSchedulerILi128ELi80ELi256ELi128ELb0ELb1ELb1ELb0ELb1ELb1EEEEEEEEEvNT_6ParamsE:
[----:B------:R-:W-:Y:S01]  /*0000*/  LDC R1, c[0x0][0x37c] ;  /* 0x0000df00ff017b82 */ /* 0x000fe20000000800 */
[----:B------:R-:W-:Y:S05]  /*0010*/  EXIT ;  /* 0x000000000000794d */ /* 0x000fea0003800000 */
.L_x_1:
        /* <DEDUP_REMOVED lines=14> */
.L_x_10:


//--------------------- .text._ZN7cutlass13device_kernelIN5flash11enable_sm90INS1_16FlashAttnFwdSm90INS1_25CollectiveMainloopFwdSm90ILi2EN4cute5tupleIJNS5_1CILi1EEES8_S8_EEENS6_IJNS7_ILi128EEENS7_ILi80EEENS7_ILi256EEEEEELi256ENS_10bfloat16_tEfNS_4arch4Sm90ELb0ELb0ELb0ELb1ELb1ELb1ELb0ELb1ELb1ELb1ELb0ELb0EEENS1_21CollectiveEpilogueFwdINS6_IJSA_SC_SB_EEES9_SE_SG_Li256ELb1ELb1ELb0ELb0EEENS1_36VarlenDynamicPersistentTileSchedulerILi128ELi80ELi256ELi128ELb0ELb1ELb1ELb0ELb1ELb1EEEEEEEEEvNT_6ParamsE --------------------------
	.section	.text._ZN7cutlass13device_kernelIN5flash11enable_sm90INS1_16FlashAttnFwdSm90INS1_25CollectiveMainloopFwdSm90ILi2EN4cute5tupleIJNS5_1CILi1EEES8_S8_EEENS6_IJNS7_ILi128EEENS7_ILi80EEENS7_ILi256EEEEEELi256ENS_10bfloat16_tEfNS_4arch4Sm90ELb0ELb0ELb0ELb1ELb1ELb1ELb0ELb1ELb1ELb1ELb0ELb0EEENS1_21CollectiveEpilogueFwdINS6_IJSA_SC_SB_EEES9_SE_SG_Li256ELb1ELb1ELb0ELb0EEENS1_36VarlenDynamicPersistentTileSchedulerILi128ELi80ELi256ELi128ELb0ELb1ELb1ELb0ELb1ELb1EEEEEEEEEvNT_6ParamsE,"ax",@progbits
	.align	128
.text._ZN7cutlass13device_kernelIN5flash11enable_sm90INS1_16FlashAttnFwdSm90INS1_25CollectiveMainloopFwdSm90ILi2EN4cute5tupleIJNS5_1CILi1EEES8_S8_EEENS6_IJNS7_ILi128EEENS7_ILi80EEENS7_ILi256EEEEEELi256ENS_10bfloat16_tEfNS_4arch4Sm90ELb0ELb0ELb0ELb1ELb1ELb1ELb0ELb1ELb1ELb1ELb0ELb0EEENS1_21CollectiveEpilogueFwdINS6_IJSA_SC_SB_EEES9_SE_SG_Li256ELb1ELb1ELb0ELb0EEENS1_36VarlenDynamicPersistentTileSchedulerILi128ELi80ELi256ELi128ELb0ELb1ELb1ELb0ELb1ELb1EEEEEEEEEvNT_6ParamsE:
        .type           _ZN7cutlass13device_kernelIN5flash11enable_sm90INS1_16FlashAttnFwdSm90INS1_25CollectiveMainloopFwdSm90ILi2EN4cute5tupleIJNS5_1CILi1EEES8_S8_EEENS6_IJNS7_ILi128EEENS7_ILi80EEENS7_ILi256EEEEEELi256ENS_10bfloat16_tEfNS_4arch4Sm90ELb0ELb0ELb0ELb1ELb1ELb1ELb0ELb1ELb1ELb1ELb0ELb0EEENS1_21CollectiveEpilogueFwdINS6_IJSA_SC_SB_EEES9_SE_SG_Li256ELb1ELb1ELb0ELb0EEENS1_36VarlenDynamicPersistentTileSchedulerILi128ELi80ELi256ELi128ELb0ELb1ELb1ELb0ELb1ELb1EEEEEEEEEvNT_6ParamsE,@function
        .size           _ZN7cutlass13device_kernelIN5flash11enable_sm90INS1_16FlashAttnFwdSm90INS1_25CollectiveMainloopFwdSm90ILi2EN4cute5tupleIJNS5_1CILi1EEES8_S8_EEENS6_IJNS7_ILi128EEENS7_ILi80EEENS7_ILi256EEEEEELi256ENS_10bfloat16_tEfNS_4arch4Sm90ELb0ELb0ELb0ELb1ELb1ELb1ELb0ELb1ELb1ELb1ELb0ELb0EEENS1_21CollectiveEpilogueFwdINS6_IJSA_SC_SB_EEES9_SE_SG_Li256ELb1ELb1ELb0ELb0EEENS1_36VarlenDynamicPersistentTileSchedulerILi128ELi80ELi256ELi128ELb0ELb1ELb1ELb0ELb1ELb1EEEEEEEEEvNT_6ParamsE,(.L_x_11 - _ZN7cutlass13device_kernelIN5flash11enable_sm90INS1_16FlashAttnFwdSm90INS1_25CollectiveMainloopFwdSm90ILi2EN4cute5tupleIJNS5_1CILi1EEES8_S8_EEENS6_IJNS7_ILi128EEENS7_ILi80EEENS7_ILi256EEEEEELi256ENS_10bfloat16_tEfNS_4arch4Sm90ELb0ELb0ELb0ELb1ELb1ELb1ELb0ELb1ELb1ELb1ELb0ELb0EEENS1_21CollectiveEpilogueFwdINS6_IJSA_SC_SB_EEES9_SE_SG_Li256ELb1ELb1ELb0ELb0EEENS1_36VarlenDynamicPersistentTileSchedulerILi128ELi80ELi256ELi128ELb0ELb1ELb1ELb0ELb1ELb1EEEEEEEEEvNT_6ParamsE)
        .other          _ZN7cutlass13device_kernelIN5flash11enable_sm90INS1_16FlashAttnFwdSm90INS1_25CollectiveMainloopFwdSm90ILi2EN4cute5tupleIJNS5_1CILi1EEES8_S8_EEENS6_IJNS7_ILi128EEENS7_ILi80EEENS7_ILi256EEEEEELi256ENS_10bfloat16_tEfNS_4arch4Sm90ELb0ELb0ELb0ELb1ELb1ELb1ELb0ELb1ELb1ELb1ELb0ELb0EEENS1_21CollectiveEpilogueFwdINS6_IJSA_SC_SB_EEES9_SE_SG_Li256ELb1ELb1ELb0ELb0EEENS1_36VarlenDynamicPersistentTileSchedulerILi128ELi80ELi256ELi128ELb0ELb1ELb1ELb0ELb1ELb1EEEEEEEEEvNT_6ParamsE,@"STO_CUDA_ENTRY STV_DEFAULT"
_ZN7cutlass13device_kernelIN5flash11enable_sm90INS1_16FlashAttnFwdSm90INS1_25CollectiveMainloopFwdSm90ILi2EN4cute5tupleIJNS5_1CILi1EEES8_S8_EEENS6_IJNS7_ILi128EEENS7_ILi80EEENS7_ILi256EEEEEELi256ENS_10bfloat16_tEfNS_4arch4Sm90ELb0ELb0ELb0ELb1ELb1ELb1ELb0ELb1ELb1ELb1ELb0ELb0EEENS1_21CollectiveEpilogueFwdINS6_IJSA_SC_SB_EEES9_SE_SG_Li256ELb1ELb1ELb0ELb0EEENS1_36VarlenDynamicPersistentTileSchedulerILi128ELi80ELi256ELi128ELb0ELb1ELb1ELb0ELb1ELb1EEEEEEEEEvNT_6ParamsE:
[----:B------:R-:W-:Y:S01]  /*0000*/  LDC R1, c[0x0][0x37c] ;  /* 0x0000df00ff017b82 */ /* 0x000fe20000000800 */
[----:B------:R-:W-:Y:S05]  /*0010*/  EXIT ;  /* 0x000000000000794d */ /* 0x000fea0003800000 */
.L_x_2:
        /* <DEDUP_REMOVED lines=14> */
.L_x_11:


//--------------------- .text._ZN7cutlass13device_kernelIN5flash11enable_sm90INS1_16FlashAttnFwdSm90INS1_25CollectiveMainloopFwdSm90ILi2EN4cute5tupleIJNS5_1CILi1EEES8_S8_EEENS6_IJNS7_ILi128EEENS7_ILi64EEENS7_ILi256EEEEEELi256ENS_10bfloat16_tEfNS_4arch4Sm90ELb0ELb1ELb0ELb0ELb1ELb0ELb0ELb1ELb1ELb1ELb0ELb0EEENS1_21CollectiveEpilogueFwdINS6_IJSA_SC_SB_EEES9_SE_SG_Li256ELb0ELb1ELb0ELb0EEENS1_30DynamicPersistentTileSchedulerILi256ELi128ELb0ELb1ELb1EEEEEEEEEvNT_6ParamsE --------------------------
	.section	.text._ZN7cutlass13device_kernelIN5flash11enable_sm90INS1_16FlashAttnFwdSm90INS1_25CollectiveMainloopFwdSm90ILi2EN4cute5tupleIJNS5_1CILi1EEES8_S8_EEENS6_IJNS7_ILi128EEENS7_ILi64EEENS7_ILi256EEEEEELi256ENS_10bfloat16_tEfNS_4arch4Sm90ELb0ELb1ELb0ELb0ELb1ELb0ELb0ELb1ELb1ELb1ELb0ELb0EEENS1_21CollectiveEpilogueFwdINS6_IJSA_SC_SB_EEES9_SE_SG_Li256ELb0ELb1ELb0ELb0EEENS1_30DynamicPersistentTileSchedulerILi256ELi128ELb0ELb1ELb1EEEEEEEEEvNT_6ParamsE,"ax",@progbits
	.align	128
.text._ZN7cutlass13device_kernelIN5flash11enable_sm90INS1_16FlashAttnFwdSm90INS1_25CollectiveMainloopFwdSm90ILi2EN4cute5tupleIJNS5_1CILi1EEES8_S8_EEENS6_IJNS7_ILi128EEENS7_ILi64EEENS7_ILi256EEEEEELi256ENS_10bfloat16_tEfNS_4arch4Sm90ELb0ELb1ELb0ELb0ELb1ELb0ELb0ELb1ELb1ELb1ELb0ELb0EEENS1_21CollectiveEpilogueFwdINS6_IJSA_SC_SB_EEES9_SE_SG_Li256ELb0ELb1ELb0ELb0EEENS1_30DynamicPersistentTileSchedulerILi256ELi128ELb0ELb1ELb1EEEEEEEEEvNT_6ParamsE:
        .type           _ZN7cutlass13device_kernelIN5flash11enable_sm90INS1_16FlashAttnFwdSm90INS1_25CollectiveMainloopFwdSm90ILi2EN4cute5tupleIJNS5_1CILi1EEES8_S8_EEENS6_IJNS7_ILi128EEENS7_ILi64EEENS7_ILi256EEEEEELi256ENS_10bfloat16_tEfNS_4arch4Sm90ELb0ELb1ELb0ELb0ELb1ELb0ELb0ELb1ELb1ELb1ELb0ELb0EEENS1_21CollectiveEpilogueFwdINS6_IJSA_SC_SB_EEES9_SE_SG_Li256ELb0ELb1ELb0ELb0EEENS1_30DynamicPersistentTileSchedulerILi256ELi128ELb0ELb1ELb1EEEEEEEEEvNT_6ParamsE,@function
        .size           _ZN7cutlass13device_kernelIN5flash11enable_sm90INS1_16FlashAttnFwdSm90INS1_25CollectiveMainloopFwdSm90ILi2EN4cute5tupleIJNS5_1CILi1EEES8_S8_EEENS6_IJNS7_ILi128EEENS7_ILi64EEENS7_ILi256EEEEEELi256ENS_10bfloat16_tEfNS_4arch4Sm90ELb0ELb1ELb0ELb0ELb1ELb0ELb0ELb1ELb1ELb1ELb0ELb0EEENS1_21CollectiveEpilogueFwdINS6_IJSA_SC_SB_EEES9_SE_SG_Li256ELb0ELb1ELb0ELb0EEENS1_30DynamicPersistentTileSchedulerILi256ELi128ELb0ELb1ELb1EEEEEEEEEvNT_6ParamsE,(.L_x_12 - _ZN7cutlass13device_kernelIN5flash11enable_sm90INS1_16FlashAttnFwdSm90INS1_25CollectiveMainloopFwdSm90ILi2EN4cute5tupleIJNS5_1CILi1EEES8_S8_EEENS6_IJNS7_ILi128EEENS7_ILi64EEENS7_ILi256EEEEEELi256ENS_10bfloat16_tEfNS_4arch4Sm90ELb0ELb1ELb0ELb0ELb1ELb0ELb0ELb1ELb1ELb1ELb0ELb0EEENS1_21CollectiveEpilogueFwdINS6_IJSA_SC_SB_EEES9_SE_SG_Li256ELb0ELb1ELb0ELb0EEENS1_30DynamicPersistentTileSchedulerILi256ELi128ELb0ELb1ELb1EEEEEEEEEvNT_6ParamsE)
        .other          _ZN7cutlass13device_kernelIN5flash11enable_sm90INS1_16FlashAttnFwdSm90INS1_25CollectiveMainloopFwdSm90ILi2EN4cute5tupleIJNS5_1CILi1EEES8_S8_EEENS6_IJNS7_ILi128EEENS7_ILi64EEENS7_ILi256EEEEEELi256ENS_10bfloat16_tEfNS_4arch4Sm90ELb0ELb1ELb0ELb0ELb1ELb0ELb0ELb1ELb1ELb1ELb0ELb0EEENS1_21CollectiveEpilogueFwdINS6_IJSA_SC_SB_EEES9_SE_SG_Li256ELb0ELb1ELb0ELb0EEENS1_30DynamicPersistentTileSchedulerILi256ELi128ELb0ELb1ELb1EEEEEEEEEvNT_6ParamsE,@"STO_CUDA_ENTRY STV_DEFAULT"
_ZN7cutlass13device_kernelIN5flash11enable_sm90INS1_16FlashAttnFwdSm90INS1_25CollectiveMainloopFwdSm90ILi2EN4cute5tupleIJNS5_1CILi1EEES8_S8_EEENS6_IJNS7_ILi128EEENS7_ILi64EEENS7_ILi256EEEEEELi256ENS_10bfloat16_tEfNS_4arch4Sm90ELb0ELb1ELb0ELb0ELb1ELb0ELb0ELb1ELb1ELb1ELb0ELb0EEENS1_21CollectiveEpilogueFwdINS6_IJSA_SC_SB_EEES9_SE_SG_Li256ELb0ELb1ELb0ELb0EEENS1_30DynamicPersistentTileSchedulerILi256ELi128ELb0ELb1ELb1EEEEEEEEEvNT_6ParamsE:
[----:B------:R-:W-:Y:S01]  /*0000*/  LDC R1, c[0x0][0x37c] ;  /* 0x0000df00ff017b82 */ /* 0x000fe20000000800 */
[----:B------:R-:W-:Y:S05]  /*0010*/  EXIT ;  /* 0x000000000000794d */ /* 0x000fea0003800000 */
.L_x_3:
        /* <DEDUP_REMOVED lines=14> */
.L_x_12:


//--------------------- .text._ZN7cutlass13device_kernelIN5flash11enable_sm90INS1_16FlashAttnFwdSm90INS1_25CollectiveMainloopFwdSm90ILi2EN4cute5tupleIJNS5_1CILi1EEES8_S8_EEENS6_IJNS7_ILi128EEENS7_ILi64EEENS7_ILi256EEEEEELi256ENS_10bfloat16_tEfNS_4arch4Sm90ELb0ELb1ELb0ELb1ELb1ELb0ELb0ELb1ELb1ELb1ELb0ELb0EEENS1_21CollectiveEpilogueFwdINS6_IJSA_SC_SB_EEES9_SE_SG_Li256ELb1ELb1ELb0ELb0EEENS1_36VarlenDynamicPersistentTileSchedulerILi128ELi64ELi256ELi128ELb0ELb1ELb1ELb1ELb0ELb1EEEEEEEEEvNT_6ParamsE --------------------------
	.section	.text._ZN7cutlass13device_kernelIN5flash11enable_sm90INS1_16FlashAttnFwdSm90INS1_25CollectiveMainloopFwdSm90ILi2EN4cute5tupleIJNS5_1CILi1EEES8_S8_EEENS6_IJNS7_ILi128EEENS7_ILi64EEENS7_ILi256EEEEEELi256ENS_10bfloat16_tEfNS_4arch4Sm90ELb0ELb1ELb0ELb1ELb1ELb0ELb0ELb1ELb1ELb1ELb0ELb0EEENS1_21CollectiveEpilogueFwdINS6_IJSA_SC_SB_EEES9_SE_SG_Li256ELb1ELb1ELb0ELb0EEENS1_36VarlenDynamicPersistentTileSchedulerILi128ELi64ELi256ELi128ELb0ELb1ELb1ELb1ELb0ELb1EEEEEEEEEvNT_6ParamsE,"ax",@progbits
	.align	128
.text._ZN7cutlass13device_kernelIN5flash11enable_sm90INS1_16FlashAttnFwdSm90INS1_25CollectiveMainloopFwdSm90ILi2EN4cute5tupleIJNS5_1CILi1EEES8_S8_EEENS6_IJNS7_ILi128EEENS7_ILi64EEENS7_ILi256EEEEEELi256ENS_10bfloat16_tEfNS_4arch4Sm90ELb0ELb1ELb0ELb1ELb1ELb0ELb0ELb1ELb1ELb1ELb0ELb0EEENS1_21CollectiveEpilogueFwdINS6_IJSA_SC_SB_EEES9_SE_SG_Li256ELb1ELb1ELb0ELb0EEENS1_36VarlenDynamicPersistentTileSchedulerILi128ELi64ELi256ELi128ELb0ELb1ELb1ELb1ELb0ELb1EEEEEEEEEvNT_6ParamsE:
        .type           _ZN7cutlass13device_kernelIN5flash11enable_sm90INS1_16FlashAttnFwdSm90INS1_25CollectiveMainloopFwdSm90ILi2EN4cute5tupleIJNS5_1CILi1EEES8_S8_EEENS6_IJNS7_ILi128EEENS7_ILi64EEENS7_ILi256EEEEEELi256ENS_10bfloat16_tEfNS_4arch4Sm90ELb0ELb1ELb0ELb1ELb1ELb0ELb0ELb1ELb1ELb1ELb0ELb0EEENS1_21CollectiveEpilogueFwdINS6_IJSA_SC_SB_EEES9_SE_SG_Li256ELb1ELb1ELb0ELb0EEENS1_36VarlenDynamicPersistentTileSchedulerILi128ELi64ELi256ELi128ELb0ELb1ELb1ELb1ELb0ELb1EEEEEEEEEvNT_6ParamsE,@function
        .size           _ZN7cutlass13device_kernelIN5flash11enable_sm90INS1_16FlashAttnFwdSm90INS1_25CollectiveMainloopFwdSm90ILi2EN4cute5tupleIJNS5_1CILi1EEES8_S8_EEENS6_IJNS7_ILi128EEENS7_ILi64EEENS7_ILi256EEEEEELi256ENS_10bfloat16_tEfNS_4arch4Sm90ELb0ELb1ELb0ELb1ELb1ELb0ELb0ELb1ELb1ELb1ELb0ELb0EEENS1_21CollectiveEpilogueFwdINS6_IJSA_SC_SB_EEES9_SE_SG_Li256ELb1ELb1ELb0ELb0EEENS1_36VarlenDynamicPersistentTileSchedulerILi128ELi64ELi256ELi128ELb0ELb1ELb1ELb1ELb0ELb1EEEEEEEEEvNT_6ParamsE,(.L_x_13 - _ZN7cutlass13device_kernelIN5flash11enable_sm90INS1_16FlashAttnFwdSm90INS1_25CollectiveMainloopFwdSm90ILi2EN4cute5tupleIJNS5_1CILi1EEES8_S8_EEENS6_IJNS7_ILi128EEENS7_ILi64EEENS7_ILi256EEEEEELi256ENS_10bfloat16_tEfNS_4arch4Sm90ELb0ELb1ELb0ELb1ELb1ELb0ELb0ELb1ELb1ELb1ELb0ELb0EEENS1_21CollectiveEpilogueFwdINS6_IJSA_SC_SB_EEES9_SE_SG_Li256ELb1ELb1ELb0ELb0EEENS1_36VarlenDynamicPersistentTileSchedulerILi128ELi64ELi256ELi128ELb0ELb1ELb1ELb1ELb0ELb1EEEEEEEEEvNT_6ParamsE)
        .other          _ZN7cutlass13device_kernelIN5flash11enable_sm90INS1_16FlashAttnFwdSm90INS1_25CollectiveMainloopFwdSm90ILi2EN4cute5tupleIJNS5_1CILi1EEES8_S8_EEENS6_IJNS7_ILi128EEENS7_ILi64EEENS7_ILi256EEEEEELi256ENS_10bfloat16_tEfNS_4arch4Sm90ELb0ELb1ELb0ELb1ELb1ELb0ELb0ELb1ELb1ELb1ELb0ELb0EEENS1_21CollectiveEpilogueFwdINS6_IJSA_SC_SB_EEES9_SE_SG_Li256ELb1ELb1ELb0ELb0EEENS1_36VarlenDynamicPersistentTileSchedulerILi128ELi64ELi256ELi128ELb0ELb1ELb1ELb1ELb0ELb1EEEEEEEEEvNT_6ParamsE,@"STO_CUDA_ENTRY STV_DEFAULT"
_ZN7cutlass13device_kernelIN5flash11enable_sm90INS1_16FlashAttnFwdSm90INS1_25CollectiveMainloopFwdSm90ILi2EN4cute5tupleIJNS5_1CILi1EEES8_S8_EEENS6_IJNS7_ILi128EEENS7_ILi64EEENS7_ILi256EEEEEELi256ENS_10bfloat16_tEfNS_4arch4Sm90ELb0ELb1ELb0ELb1ELb1ELb0ELb0ELb1ELb1ELb1ELb0ELb0EEENS1_21CollectiveEpilogueFwdINS6_IJSA_SC_SB_EEES9_SE_SG_Li256ELb1ELb1ELb0ELb0EEENS1_36VarlenDynamicPersistentTileSchedulerILi128ELi64ELi256ELi128ELb0ELb1ELb1ELb1ELb0ELb1EEEEEEEEEvNT_6ParamsE:
[----:B------:R-:W-:Y:S01]  /*0000*/  LDC R1, c[0x0][0x37c] ;  /* 0x0000df00ff017b82 */ /* 0x000fe20000000800 */
[----:B------:R-:W-:Y:S05]  /*0010*/  EXIT ;  /* 0x000000000000794d */ /* 0x000fea0003800000 */
.L_x_4:
        /* <DEDUP_REMOVED lines=14> */
.L_x_13:


//--------------------- .text._ZN7cutlass13device_kernelIN5flash11enable_sm90INS1_16FlashAttnFwdSm90INS1_25CollectiveMainloopFwdSm90ILi2EN4cute5tupleIJNS5_1CILi1EEES8_S8_EEENS6_IJNS7_ILi128EEENS7_ILi64EEENS7_ILi256EEEEEELi256ENS_10bfloat16_tEfNS_4arch4Sm90ELb0ELb1ELb0ELb1ELb1ELb1ELb0ELb1ELb1ELb1ELb0ELb0EEENS1_21CollectiveEpilogueFwdINS6_IJSA_SC_SB_EEES9_SE_SG_Li256ELb1ELb1ELb0ELb0EEENS1_36VarlenDynamicPersistentTileSchedulerILi128ELi64ELi256ELi128ELb0ELb1ELb1ELb1ELb0ELb1EEEEEEEEEvNT_6ParamsE --------------------------
	.section	.text._ZN7cutlass13device_kernelIN5flash11enable_sm90INS1_16FlashAttnFwdSm90INS1_25CollectiveMainloopFwdSm90ILi2EN4cute5tupleIJNS5_1CILi1EEES8_S8_EEENS6_IJNS7_ILi128EEENS7_ILi64EEENS7_ILi256EEEEEELi256ENS_10bfloat16_tEfNS_4arch4Sm90ELb0ELb1ELb0ELb1ELb1ELb1ELb0ELb1ELb1ELb1ELb0ELb0EEENS1_21CollectiveEpilogueFwdINS6_IJSA_SC_SB_EEES9_SE_SG_Li256ELb1ELb1ELb0ELb0EEENS1_36VarlenDynamicPersistentTileSchedulerILi128ELi64ELi256ELi128ELb0ELb1ELb1ELb1ELb0ELb1EEEEEEEEEvNT_6ParamsE,"ax",@progbits
	.align	128
.text._ZN7cutlass13device_kernelIN5flash11enable_sm90INS1_16FlashAttnFwdSm90INS1_25CollectiveMainloopFwdSm90ILi2EN4cute5tupleIJNS5_1CILi1EEES8_S8_EEENS6_IJNS7_ILi128EEENS7_ILi64EEENS7_ILi256EEEEEELi256ENS_10bfloat16_tEfNS_4arch4Sm90ELb0ELb1ELb0ELb1ELb1ELb1ELb0ELb1ELb1ELb1ELb0ELb0EEENS1_21CollectiveEpilogueFwdINS6_IJSA_SC_SB_EEES9_SE_SG_Li256ELb1ELb1ELb0ELb0EEENS1_36VarlenDynamicPersistentTileSchedulerILi128ELi64ELi256ELi128ELb0ELb1ELb1ELb1ELb0ELb1EEEEEEEEEvNT_6ParamsE:
        .type           _ZN7cutlass13device_kernelIN5flash11enable_sm90INS1_16FlashAttnFwdSm90INS1_25CollectiveMainloopFwdSm90ILi2EN4cute5tupleIJNS5_1CILi1EEES8_S8_EEENS6_IJNS7_ILi128EEENS7_ILi64EEENS7_ILi256EEEEEELi256ENS_10bfloat16_tEfNS_4arch4Sm90ELb0ELb1ELb0ELb1ELb1ELb1ELb0ELb1ELb1ELb1ELb0ELb0EEENS1_21CollectiveEpilogueFwdINS6_IJSA_SC_SB_EEES9_SE_SG_Li256ELb1ELb1ELb0ELb0EEENS1_36VarlenDynamicPersistentTileSchedulerILi128ELi64ELi256ELi128ELb0ELb1ELb1ELb1ELb0ELb1EEEEEEEEEvNT_6ParamsE,@function
        .size           _ZN7cutlass13device_kernelIN5flash11enable_sm90INS1_16FlashAttnFwdSm90INS1_25CollectiveMainloopFwdSm90ILi2EN4cute5tupleIJNS5_1CILi1EEES8_S8_EEENS6_IJNS7_ILi128EEENS7_ILi64EEENS7_ILi256EEEEEELi256ENS_10bfloat16_tEfNS_4arch4Sm90ELb0ELb1ELb0ELb1ELb1ELb1ELb0ELb1ELb1ELb1ELb0ELb0EEENS1_21CollectiveEpilogueFwdINS6_IJSA_SC_SB_EEES9_SE_SG_Li256ELb1ELb1ELb0ELb0EEENS1_36VarlenDynamicPersistentTileSchedulerILi128ELi64ELi256ELi128ELb0ELb1ELb1ELb1ELb0ELb1EEEEEEEEEvNT_6ParamsE,(.L_x_14 - _ZN7cutlass13device_kernelIN5flash11enable_sm90INS1_16FlashAttnFwdSm90INS1_25CollectiveMainloopFwdSm90ILi2EN4cute5tupleIJNS5_1CILi1EEES8_S8_EEENS6_IJNS7_ILi128EEENS7_ILi64EEENS7_ILi256EEEEEELi256ENS_10bfloat16_tEfNS_4arch4Sm90ELb0ELb1ELb0ELb1ELb1ELb1ELb0ELb1ELb1ELb1ELb0ELb0EEENS1_21CollectiveEpilogueFwdINS6_IJSA_SC_SB_EEES9_SE_SG_Li256ELb1ELb1ELb0ELb0EEENS1_36VarlenDynamicPersistentTileSchedulerILi128ELi64ELi256ELi128ELb0ELb1ELb1ELb1ELb0ELb1EEEEEEEEEvNT_6ParamsE)
        .other          _ZN7cutlass13device_kernelIN5flash11enable_sm90INS1_16FlashAttnFwdSm90INS1_25CollectiveMainloopFwdSm90ILi2EN4cute5tupleIJNS5_1CILi1EEES8_S8_EEENS6_IJNS7_ILi128EEENS7_ILi64EEENS7_ILi256EEEEEELi256ENS_10bfloat16_tEfNS_4arch4Sm90ELb0ELb1ELb0ELb1ELb1ELb1ELb0ELb1ELb1ELb1ELb0ELb0EEENS1_21CollectiveEpilogueFwdINS6_IJSA_SC_SB_EEES9_SE_SG_Li256ELb1ELb1ELb0ELb0EEENS1_36VarlenDynamicPersistentTileSchedulerILi128ELi64ELi256ELi128ELb0ELb1ELb1ELb1ELb0ELb1EEEEEEEEEvNT_6ParamsE,@"STO_CUDA_ENTRY STV_DEFAULT"
_ZN7cutlass13device_kernelIN5flash11enable_sm90INS1_16FlashAttnFwdSm90INS1_25CollectiveMainloopFwdSm90ILi2EN4cute5tupleIJNS5_1CILi1EEES8_S8_EEENS6_IJNS7_ILi128EEENS7_ILi64EEENS7_ILi256EEEEEELi256ENS_10bfloat16_tEfNS_4arch4Sm90ELb0ELb1ELb0ELb1ELb1ELb1ELb0ELb1ELb1ELb1ELb0ELb0EEENS1_21CollectiveEpilogueFwdINS6_IJSA_SC_SB_EEES9_SE_SG_Li256ELb1ELb1ELb0ELb0EEENS1_36VarlenDynamicPersistentTileSchedulerILi128ELi64ELi256ELi128ELb0ELb1ELb1ELb1ELb0ELb1EEEEEEEEEvNT_6ParamsE:
[----:B------:R-:W-:Y:S01]  /*0000*/  LDC R1, c[0x0][0x37c] ;  /* 0x0000df00ff017b82 */ /* 0x000fe20000000800 */
[----:B------:R-:W-:Y:S05]  /*0010*/  EXIT ;  /* 0x000000000000794d */ /* 0x000fea0003800000 */
.L_x_5:
        /* <DEDUP_REMOVED lines=14> */
.L_x_14:


//--------------------- .text._ZN7cutlass13device_kernelIN5flash11enable_sm90INS1_16FlashAttnFwdSm90INS1_25CollectiveMainloopFwdSm90ILi2EN4cute5tupleIJNS5_1CILi1EEES8_S8_EEENS6_IJNS7_ILi128EEENS7_ILi80EEENS7_ILi256EEEEEELi256ENS_10bfloat16_tEfNS_4arch4Sm90ELb1ELb0ELb0ELb0ELb1ELb0ELb0ELb1ELb1ELb1ELb0ELb0EEENS1_21CollectiveEpilogueFwdINS6_IJSA_SC_SB_EEES9_SE_SG_Li256ELb0ELb1ELb0ELb0EEENS1_30DynamicPersistentTileSchedulerILi256ELi128ELb0ELb1ELb1EEEEEEEEEvNT_6ParamsE --------------------------
	.section	.text._ZN7cutlass13device_kernelIN5flash11enable_sm90INS1_16FlashAttnFwdSm90INS1_25CollectiveMainloopFwdSm90ILi2EN4cute5tupleIJNS5_1CILi1EEES8_S8_EEENS6_IJNS7_ILi128EEENS7_ILi80EEENS7_ILi256EEEEEELi256ENS_10bfloat16_tEfNS_4arch4Sm90ELb1ELb0ELb0ELb0ELb1ELb0ELb0ELb1ELb1ELb1ELb0ELb0EEENS1_21CollectiveEpilogueFwdINS6_IJSA_SC_SB_EEES9_SE_SG_Li256ELb0ELb1ELb0ELb0EEENS1_30DynamicPersistentTileSchedulerILi256ELi128ELb0ELb1ELb1EEEEEEEEEvNT_6ParamsE,"ax",@progbits
	.align	128
.text._ZN7cutlass13device_kernelIN5flash11enable_sm90INS1_16FlashAttnFwdSm90INS1_25CollectiveMainloopFwdSm90ILi2EN4cute5tupleIJNS5_1CILi1EEES8_S8_EEENS6_IJNS7_ILi128EEENS7_ILi80EEENS7_ILi256EEEEEELi256ENS_10bfloat16_tEfNS_4arch4Sm90ELb1ELb0ELb0ELb0ELb1ELb0ELb0ELb1ELb1ELb1ELb0ELb0EEENS1_21CollectiveEpilogueFwdINS6_IJSA_SC_SB_EEES9_SE_SG_Li256ELb0ELb1ELb0ELb0EEENS1_30DynamicPersistentTileSchedulerILi256ELi128ELb0ELb1ELb1EEEEEEEEEvNT_6ParamsE:
        .type           _ZN7cutlass13device_kernelIN5flash11enable_sm90INS1_16FlashAttnFwdSm90INS1_25CollectiveMainloopFwdSm90ILi2EN4cute5tupleIJNS5_1CILi1EEES8_S8_EEENS6_IJNS7_ILi128EEENS7_ILi80EEENS7_ILi256EEEEEELi256ENS_10bfloat16_tEfNS_4arch4Sm90ELb1ELb0ELb0ELb0ELb1ELb0ELb0ELb1ELb1ELb1ELb0ELb0EEENS1_21CollectiveEpilogueFwdINS6_IJSA_SC_SB_EEES9_SE_SG_Li256ELb0ELb1ELb0ELb0EEENS1_30DynamicPersistentTileSchedulerILi256ELi128ELb0ELb1ELb1EEEEEEEEEvNT_6ParamsE,@function
        .size           _ZN7cutlass13device_kernelIN5flash11enable_sm90INS1_16FlashAttnFwdSm90INS1_25CollectiveMainloopFwdSm90ILi2EN4cute5tupleIJNS5_1CILi1EEES8_S8_EEENS6_IJNS7_ILi128EEENS7_ILi80EEENS7_ILi256EEEEEELi256ENS_10bfloat16_tEfNS_4arch4Sm90ELb1ELb0ELb0ELb0ELb1ELb0ELb0ELb1ELb1ELb1ELb0ELb0EEENS1_21CollectiveEpilogueFwdINS6_IJSA_SC_SB_EEES9_SE_SG_Li256ELb0ELb1ELb0ELb0EEENS1_30DynamicPersistentTileSchedulerILi256ELi128ELb0ELb1ELb1EEEEEEEEEvNT_6ParamsE,(.L_x_15 - _ZN7cutlass13device_kernelIN5flash11enable_sm90INS1_16FlashAttnFwdSm90INS1_25CollectiveMainloopFwdSm90ILi2EN4cute5tupleIJNS5_1CILi1EEES8_S8_EEENS6_IJNS7_ILi128EEENS7_ILi80EEENS7_ILi256EEEEEELi256ENS_10bfloat16_tEfNS_4arch4Sm90ELb1ELb0ELb0ELb0ELb1ELb0ELb0ELb1ELb1ELb1ELb0ELb0EEENS1_21CollectiveEpilogueFwdINS6_IJSA_SC_SB_EEES9_SE_SG_Li256ELb0ELb1ELb0ELb0EEENS1_30DynamicPersistentTileSchedulerILi256ELi128ELb0ELb1ELb1EEEEEEEEEvNT_6ParamsE)
        .other          _ZN7cutlass13device_kernelIN5flash11enable_sm90INS1_16FlashAttnFwdSm90INS1_25CollectiveMainloopFwdSm90ILi2EN4cute5tupleIJNS5_1CILi1EEES8_S8_EEENS6_IJNS7_ILi128EEENS7_ILi80EEENS7_ILi256EEEEEELi256ENS_10bfloat16_tEfNS_4arch4Sm90ELb1ELb0ELb0ELb0ELb1ELb0ELb0ELb1ELb1ELb1ELb0ELb0EEENS1_21CollectiveEpilogueFwdINS6_IJSA_SC_SB_EEES9_SE_SG_Li256ELb0ELb1ELb0ELb0EEENS1_30DynamicPersistentTileSchedulerILi256ELi128ELb0ELb1ELb1EEEEEEEEEvNT_6ParamsE,@"STO_CUDA_ENTRY STV_DEFAULT"
_ZN7cutlass13device_kernelIN5flash11enable_sm90INS1_16FlashAttnFwdSm90INS1_25CollectiveMainloopFwdSm90ILi2EN4cute5tupleIJNS5_1CILi1EEES8_S8_EEENS6_IJNS7_ILi128EEENS7_ILi80EEENS7_ILi256EEEEEELi256ENS_10bfloat16_tEfNS_4arch4Sm90ELb1ELb0ELb0ELb0ELb1ELb0ELb0ELb1ELb1ELb1ELb0ELb0EEENS1_21CollectiveEpilogueFwdINS6_IJSA_SC_SB_EEES9_SE_SG_Li256ELb0ELb1ELb0ELb0EEENS1_30DynamicPersistentTileSchedulerILi256ELi128ELb0ELb1ELb1EEEEEEEEEvNT_6ParamsE:
[----:B------:R-:W-:Y:S01]  /*0000*/  LDC R1, c[0x0][0x37c] ;  /* 0x0000df00ff017b82 */ /* 0x000fe20000000800 */
[----:B------:R-:W-:Y:S05]  /*0010*/  EXIT ;  /* 0x000000000000794d */ /* 0x000fea0003800000 */
.L_x_6:
        /* <DEDUP_REMOVED lines=14> */
.L_x_15:


//--------------------- .text._ZN7cutlass13device_kernelIN5flash11enable_sm90INS1_16FlashAttnFwdSm90INS1_25CollectiveMainloopFwdSm90ILi2EN4cute5tupleIJNS5_1CILi1EEES8_S8_EEENS6_IJNS7_ILi128EEENS7_ILi80EEENS7_ILi256EEEEEELi256ENS_10bfloat16_tEfNS_4arch4Sm90ELb1ELb0ELb0ELb1ELb1ELb0ELb0ELb1ELb1ELb1ELb0ELb0EEENS1_21CollectiveEpilogueFwdINS6_IJSA_SC_SB_EEES9_SE_SG_Li256ELb1ELb1ELb0ELb0EEENS1_36VarlenDynamicPersistentTileSchedulerILi128ELi80ELi256ELi128ELb0ELb1ELb1ELb1ELb1ELb1EEEEEEEEEvNT_6ParamsE --------------------------
	.section	.text._ZN7cutlass13device_kernelIN5flash11enable_sm90INS1_16FlashAttnFwdSm90INS1_25CollectiveMainloopFwdSm90ILi2EN4cute5tupleIJNS5_1CILi1EEES8_S8_EEENS6_IJNS7_ILi128EEENS7_ILi80EEENS7_ILi256EEEEEELi256ENS_10bfloat16_tEfNS_4arch4Sm90ELb1ELb0ELb0ELb1ELb1ELb0ELb0ELb1ELb1ELb1ELb0ELb0EEENS1_21CollectiveEpilogueFwdINS6_IJSA_SC_SB_EEES9_SE_SG_Li256ELb1ELb1ELb0ELb0EEENS1_36VarlenDynamicPersistentTileSchedulerILi128ELi80ELi256ELi128ELb0ELb1ELb1ELb1ELb1ELb1EEEEEEEEEvNT_6ParamsE,"ax",@progbits
	.align	128
.text._ZN7cutlass13device_kernelIN5flash11enable_sm90INS1_16FlashAttnFwdSm90INS1_25CollectiveMainloopFwdSm90ILi2EN4cute5tupleIJNS5_1CILi1EEES8_S8_EEENS6_IJNS7_ILi128EEENS7_ILi80EEENS7_ILi256EEEEEELi256ENS_10bfloat16_tEfNS_4arch4Sm90ELb1ELb0ELb0ELb1ELb1ELb0ELb0ELb1ELb1ELb1ELb0ELb0EEENS1_21CollectiveEpilogueFwdINS6_IJSA_SC_SB_EEES9_SE_SG_Li256ELb1ELb1ELb0ELb0EEENS1_36VarlenDynamicPersistentTileSchedulerILi128ELi80ELi256ELi128ELb0ELb1ELb1ELb1ELb1ELb1EEEEEEEEEvNT_6ParamsE:
        .type           _ZN7cutlass13device_kernelIN5flash11enable_sm90INS1_16FlashAttnFwdSm90INS1_25CollectiveMainloopFwdSm90ILi2EN4cute5tupleIJNS5_1CILi1EEES8_S8_EEENS6_IJNS7_ILi128EEENS7_ILi80EEENS7_ILi256EEEEEELi256ENS_10bfloat16_tEfNS_4arch4Sm90ELb1ELb0ELb0ELb1ELb1ELb0ELb0ELb1ELb1ELb1ELb0ELb0EEENS1_21CollectiveEpilogueFwdINS6_IJSA_SC_SB_EEES9_SE_SG_Li256ELb1ELb1ELb0ELb0EEENS1_36VarlenDynamicPersistentTileSchedulerILi128ELi80ELi256ELi128ELb0ELb1ELb1ELb1ELb1ELb1EEEEEEEEEvNT_6ParamsE,@function
        .size           _ZN7cutlass13device_kernelIN5flash11enable_sm90INS1_16FlashAttnFwdSm90INS1_25CollectiveMainloopFwdSm90ILi2EN4cute5tupleIJNS5_1CILi1EEES8_S8_EEENS6_IJNS7_ILi128EEENS7_ILi80EEENS7_ILi256EEEEEELi256ENS_10bfloat16_tEfNS_4arch4Sm90ELb1ELb0ELb0ELb1ELb1ELb0ELb0ELb1ELb1ELb1ELb0ELb0EEENS1_21CollectiveEpilogueFwdINS6_IJSA_SC_SB_EEES9_SE_SG_Li256ELb1ELb1ELb0ELb0EEENS1_36VarlenDynamicPersistentTileSchedulerILi128ELi80ELi256ELi128ELb0ELb1ELb1ELb1ELb1ELb1EEEEEEEEEvNT_6ParamsE,(.L_x_16 - _ZN7cutlass13device_kernelIN5flash11enable_sm90INS1_16FlashAttnFwdSm90INS1_25CollectiveMainloopFwdSm90ILi2EN4cute5tupleIJNS5_1CILi1EEES8_S8_EEENS6_IJNS7_ILi128EEENS7_ILi80EEENS7_ILi256EEEEEELi256ENS_10bfloat16_tEfNS_4arch4Sm90ELb1ELb0ELb0ELb1ELb1ELb0ELb0ELb1ELb1ELb1ELb0ELb0EEENS1_21CollectiveEpilogueFwdINS6_IJSA_SC_SB_EEES9_SE_SG_Li256ELb1ELb1ELb0ELb0EEENS1_36VarlenDynamicPersistentTileSchedulerILi128ELi80ELi256ELi128ELb0ELb1ELb1ELb1ELb1ELb1EEEEEEEEEvNT_6ParamsE)
        .other          _ZN7cutlass13device_kernelIN5flash11enable_sm90INS1_16FlashAttnFwdSm90INS1_25CollectiveMainloopFwdSm90ILi2EN4cute5tupleIJNS5_1CILi1EEES8_S8_EEENS6_IJNS7_ILi128EEENS7_ILi80EEENS7_ILi256EEEEEELi256ENS_10bfloat16_tEfNS_4arch4Sm90ELb1ELb0ELb0ELb1ELb1ELb0ELb0ELb1ELb1ELb1ELb0ELb0EEENS1_21CollectiveEpilogueFwdINS6_IJSA_SC_SB_EEES9_SE_SG_Li256ELb1ELb1ELb0ELb0EEENS1_36VarlenDynamicPersistentTileSchedulerILi128ELi80ELi256ELi128ELb0ELb1ELb1ELb1ELb1ELb1EEEEEEEEEvNT_6ParamsE,@"STO_CUDA_ENTRY STV_DEFAULT"
_ZN7cutlass13device_kernelIN5flash11enable_sm90INS1_16FlashAttnFwdSm90INS1_25CollectiveMainloopFwdSm90ILi2EN4cute5tupleIJNS5_1CILi1EEES8_S8_EEENS6_IJNS7_ILi128EEENS7_ILi80EEENS7_ILi256EEEEEELi256ENS_10bfloat16_tEfNS_4arch4Sm90ELb1ELb0ELb0ELb1ELb1ELb0ELb0ELb1ELb1ELb1ELb0ELb0EEENS1_21CollectiveEpilogueFwdINS6_IJSA_SC_SB_EEES9_SE_SG_Li256ELb1ELb1ELb0ELb0EEENS1_36VarlenDynamicPersistentTileSchedulerILi128ELi80ELi256ELi128ELb0ELb1ELb1ELb1ELb1ELb1EEEEEEEEEvNT_6ParamsE:
[----:B------:R-:W-:Y:S01]  /*0000*/  LDC R1, c[0x0][0x37c] ;  /* 0x0000df00ff017b82 */ /* 0x000fe20000000800 */
[----:B------:R-:W-:Y:S05]  /*0010*/  EXIT ;  /* 0x000000000000794d */ /* 0x000fea0003800000 */
.L_x_7:
        /* <DEDUP_REMOVED lines=14> */
.L_x_16:


//--------------------- .text._ZN7cutlass13device_kernelIN5flash11enable_sm90INS1_16FlashAttnFwdSm90INS1_25CollectiveMainloopFwdSm90ILi2EN4cute5tupleIJNS5_1CILi1EEES8_S8_EEENS6_IJNS7_ILi128EEENS7_ILi80EEENS7_ILi256EEEEEELi256ENS_10bfloat16_tEfNS_4arch4Sm90ELb1ELb0ELb0ELb1ELb1ELb1ELb0ELb1ELb1ELb1ELb0ELb0EEENS1_21CollectiveEpilogueFwdINS6_IJSA_SC_SB_EEES9_SE_SG_Li256ELb1ELb1ELb0ELb0EEENS1_36VarlenDynamicPersistentTileSchedulerILi128ELi80ELi256ELi128ELb0ELb1ELb1ELb1ELb1ELb1EEEEEEEEEvNT_6ParamsE --------------------------
	.section	.text._ZN7cutlass13device_kernelIN5flash11enable_sm90INS1_16FlashAttnFwdSm90INS1_25CollectiveMainloopFwdSm90ILi2EN4cute5tupleIJNS5_1CILi1EEES8_S8_EEENS6_IJNS7_ILi128EEENS7_ILi80EEENS7_ILi256EEEEEELi256ENS_10bfloat16_tEfNS_4arch4Sm90ELb1ELb0ELb0ELb1ELb1ELb1ELb0ELb1ELb1ELb1ELb0ELb0EEENS1_21CollectiveEpilogueFwdINS6_IJSA_SC_SB_EEES9_SE_SG_Li256ELb1ELb1ELb0ELb0EEENS1_36VarlenDynamicPersistentTileSchedulerILi128ELi80ELi256ELi128ELb0ELb1ELb1ELb1ELb1ELb1EEEEEEEEEvNT_6ParamsE,"ax",@progbits
	.align	128
.text._ZN7cutlass13device_kernelIN5flash11enable_sm90INS1_16FlashAttnFwdSm90INS1_25CollectiveMainloopFwdSm90ILi2EN4cute5tupleIJNS5_1CILi1EEES8_S8_EEENS6_IJNS7_ILi128EEENS7_ILi80EEENS7_ILi256EEEEEELi256ENS_10bfloat16_tEfNS_4arch4Sm90ELb1ELb0ELb0ELb1ELb1ELb1ELb0ELb1ELb1ELb1ELb0ELb0EEENS1_21CollectiveEpilogueFwdINS6_IJSA_SC_SB_EEES9_SE_SG_Li256ELb1ELb1ELb0ELb0EEENS1_36VarlenDynamicPersistentTileSchedulerILi128ELi80ELi256ELi128ELb0ELb1ELb1ELb1ELb1ELb1EEEEEEEEEvNT_6ParamsE:
        .type           _ZN7cutlass13device_kernelIN5flash11enable_sm90INS1_16FlashAttnFwdSm90INS1_25CollectiveMainloopFwdSm90ILi2EN4cute5tupleIJNS5_1CILi1EEES8_S8_EEENS6_IJNS7_ILi128EEENS7_ILi80EEENS7_ILi256EEEEEELi256ENS_10bfloat16_tEfNS_4arch4Sm90ELb1ELb0ELb0ELb1ELb1ELb1ELb0ELb1ELb1ELb1ELb0ELb0EEENS1_21CollectiveEpilogueFwdINS6_IJSA_SC_SB_EEES9_SE_SG_Li256ELb1ELb1ELb0ELb0EEENS1_36VarlenDynamicPersistentTileSchedulerILi128ELi80ELi256ELi128ELb0ELb1ELb1ELb1ELb1ELb1EEEEEEEEEvNT_6ParamsE,@function
        .size           _ZN7cutlass13device_kernelIN5flash11enable_sm90INS1_16FlashAttnFwdSm90INS1_25CollectiveMainloopFwdSm90ILi2EN4cute5tupleIJNS5_1CILi1EEES8_S8_EEENS6_IJNS7_ILi128EEENS7_ILi80EEENS7_ILi256EEEEEELi256ENS_10bfloat16_tEfNS_4arch4Sm90ELb1ELb0ELb0ELb1ELb1ELb1ELb0ELb1ELb1ELb1ELb0ELb0EEENS1_21CollectiveEpilogueFwdINS6_IJSA_SC_SB_EEES9_SE_SG_Li256ELb1ELb1ELb0ELb0EEENS1_36VarlenDynamicPersistentTileSchedulerILi128ELi80ELi256ELi128ELb0ELb1ELb1ELb1ELb1ELb1EEEEEEEEEvNT_6ParamsE,(.L_x_17 - _ZN7cutlass13device_kernelIN5flash11enable_sm90INS1_16FlashAttnFwdSm90INS1_25CollectiveMainloopFwdSm90ILi2EN4cute5tupleIJNS5_1CILi1EEES8_S8_EEENS6_IJNS7_ILi128EEENS7_ILi80EEENS7_ILi256EEEEEELi256ENS_10bfloat16_tEfNS_4arch4Sm90ELb1ELb0ELb0ELb1ELb1ELb1ELb0ELb1ELb1ELb1ELb0ELb0EEENS1_21CollectiveEpilogueFwdINS6_IJSA_SC_SB_EEES9_SE_SG_Li256ELb1ELb1ELb0ELb0EEENS1_36VarlenDynamicPersistentTileSchedulerILi128ELi80ELi256ELi128ELb0ELb1ELb1ELb1ELb1ELb1EEEEEEEEEvNT_6ParamsE)
        .other          _ZN7cutlass13device_kernelIN5flash11enable_sm90INS1_16FlashAttnFwdSm90INS1_25CollectiveMainloopFwdSm90ILi2EN4cute5tupleIJNS5_1CILi1EEES8_S8_EEENS6_IJNS7_ILi128EEENS7_ILi80EEENS7_ILi256EEEEEELi256ENS_10bfloat16_tEfNS_4arch4Sm90ELb1ELb0ELb0ELb1ELb1ELb1ELb0ELb1ELb1ELb1ELb0ELb0EEENS1_21CollectiveEpilogueFwdINS6_IJSA_SC_SB_EEES9_SE_SG_Li256ELb1ELb1ELb0ELb0EEENS1_36VarlenDynamicPersistentTileSchedulerILi128ELi80ELi256ELi128ELb0ELb1ELb1ELb1ELb1ELb1EEEEEEEEEvNT_6ParamsE,@"STO_CUDA_ENTRY STV_DEFAULT"
_ZN7cutlass13device_kernelIN5flash11enable_sm90INS1_16FlashAttnFwdSm90INS1_25CollectiveMainloopFwdSm90ILi2EN4cute5tupleIJNS5_1CILi1EEES8_S8_EEENS6_IJNS7_ILi128EEENS7_ILi80EEENS7_ILi256EEEEEELi256ENS_10bfloat16_tEfNS_4arch4Sm90ELb1ELb0ELb0ELb1ELb1ELb1ELb0ELb1ELb1ELb1ELb0ELb0EEENS1_21CollectiveEpilogueFwdINS6_IJSA_SC_SB_EEES9_SE_SG_Li256ELb1ELb1ELb0ELb0EEENS1_36VarlenDynamicPersistentTileSchedulerILi128ELi80ELi256ELi128ELb0ELb1ELb1ELb1ELb1ELb1EEEEEEEEEvNT_6ParamsE:
[----:B------:R-:W-:Y:S01]  /*0000*/  LDC R1, c[0x0][0x37c] ;  /* 0x0000df00ff017b82 */ /* 0x000fe20000000800 */
[----:B------:R-:W-:Y:S05]  /*0010*/  EXIT ;  /* 0x000000000000794d */ /* 0x000fea0003800000 */
.L_x_8:
        /* <DEDUP_REMOVED lines=14> */
.L_x_17:


//--------------------- .nv.shared.reserved.0     --------------------------
	.section	.nv.shared.reserved.0,"aw",@nobits
	.weak		__nv_reservedSMEM_offset_0_alias
	.size		__nv_reservedSMEM_offset_0_alias, 0, 64
	.other		__nv_reservedSMEM_offset_0_alias,@"STO_CUDA_RESERVED_SHARED STV_DEFAULT"
__nv_reservedSMEM_offset_0_alias:
	.zero		0
	.zero		64


//--------------------- .nv.global                --------------------------
	.section	.nv.global,"aw",@nobits
.nv.global:
	.type		_ZN72_INTERNAL_c7809ec2_36_flash_fwd_hdim256_bf16_paged_sm90_cu_49158569_35584cute1_E,@object
	.size		_ZN72_INTERNAL_c7809ec2_36_flash_fwd_hdim256_bf16_paged_sm90_cu_49158569_35584cute1_E,(_ZN72_INTERNAL_c7809ec2_36_flash_fwd_hdim256_bf16_paged_sm90_cu_49158569_35584cuda3std3__45__cpo6cbeginE - _ZN72_INTERNAL_c7809ec2_36_flash_fwd_hdim256_bf16_paged_sm90_cu_49158569_35584cute1_E)
_ZN72_INTERNAL_c7809ec2_36_flash_fwd_hdim256_bf16_paged_sm90_cu_49158569_35584cute1_E:
	.zero		1
	.type		_ZN72_INTERNAL_c7809ec2_36_flash_fwd_hdim256_bf16_paged_sm90_cu_49158569_35584cuda3std3__45__cpo6cbeginE,@object
	.size		_ZN72_INTERNAL_c7809ec2_36_flash_fwd_hdim256_bf16_paged_sm90_cu_49158569_35584cuda3std3__45__cpo6cbeginE,(_ZN72_INTERNAL_c7809ec2_36_flash_fwd_hdim256_bf16_paged_sm90_cu_49158569_35584cuda3std3__48in_placeE - _ZN72_INTERNAL_c7809ec2_36_flash_fwd_hdim256_bf16_paged_sm90_cu_49158569_35584cuda3std3__45__cpo6cbeginE)
_ZN72_INTERNAL_c7809ec2_36_flash_fwd_hdim256_bf16_paged_sm90_cu_49158569_35584cuda3std3__45__cpo6cbeginE:
	.zero		1
	.type		_ZN72_INTERNAL_c7809ec2_36_flash_fwd_hdim256_bf16_paged_sm90_cu_49158569_35584cuda3std3__48in_placeE,@object
	.size		_ZN72_INTERNAL_c7809ec2_36_flash_fwd_hdim256_bf16_paged_sm90_cu_49158569_35584cuda3std3__48in_placeE,(_ZN72_INTERNAL_c7809ec2_36_flash_fwd_hdim256_bf16_paged_sm90_cu_49158569_35584cuda3std6ranges3__45__cpo9iter_moveE - _ZN72_INTERNAL_c7809ec2_36_flash_fwd_hdim256_bf16_paged_sm90_cu_49158569_35584cuda3std3__48in_placeE)
_ZN72_INTERNAL_c7809ec2_36_flash_fwd_hdim256_bf16_paged_sm90_cu_49158569_35584cuda3std3__48in_placeE:
	.zero		1
	.type		_ZN72_INTERNAL_c7809ec2_36_flash_fwd_hdim256_bf16_paged_sm90_cu_49158569_35584cuda3std6ranges3__45__cpo9iter_moveE,@object
	.size		_ZN72_INTERNAL_c7809ec2_36_flash_fwd_hdim256_bf16_paged_sm90_cu_49158569_35584cuda3std6ranges3__45__cpo9iter_moveE,(_ZN72_INTERNAL_c7809ec2_36_flash_fwd_hdim256_bf16_paged_sm90_cu_49158569_35584cuda3std3__45__cpo5beginE - _ZN72_INTERNAL_c7809ec2_36_flash_fwd_hdim256_bf16_paged_sm90_cu_49158569_35584cuda3std6ranges3__45__cpo9iter_moveE)
_ZN72_INTERNAL_c7809ec2_36_flash_fwd_hdim256_bf16_paged_sm90_cu_49158569_35584cuda3std6ranges3__45__cpo9iter_moveE:
	.zero		1
	.type		_ZN72_INTERNAL_c7809ec2_36_flash_fwd_hdim256_bf16_paged_sm90_cu_49158569_35584cuda3std3__45__cpo5beginE,@object
	.size		_ZN72_INTERNAL_c7809ec2_36_flash_fwd_hdim256_bf16_paged_sm90_cu_49158569_35584cuda3std3__45__cpo5beginE,(_ZN72_INTERNAL_c7809ec2_36_flash_fwd_hdim256_bf16_paged_sm90_cu_49158569_35584cuda3std3__474_GLOBAL__N__c7809ec2_36_flash_fwd_hdim256_bf16_paged_sm90_cu_49158569_35586ignoreE - _ZN72_INTERNAL_c7809ec2_36_flash_fwd_hdim256_bf16_paged_sm90_cu_49158569_35584cuda3std3__45__cpo5beginE)
_ZN72_INTERNAL_c7809ec2_36_flash_fwd_hdim256_bf16_paged_sm90_cu_49158569_35584cuda3std3__45__cpo5beginE:
	.zero		1
	.type		_ZN72_INTERNAL_c7809ec2_36_flash_fwd_hdim256_bf16_paged_sm90_cu_49158569_35584cuda3std3__474_GLOBAL__N__c7809ec2_36_flash_fwd_hdim256_bf16_paged_sm90_cu_49158569_35586ignoreE,@object
	.size		_ZN72_INTERNAL_c7809ec2_36_flash_fwd_hdim256_bf16_paged_sm90_cu_49158569_35584cuda3std3__474_GLOBAL__N__c7809ec2_36_flash_fwd_hdim256_bf16_paged_sm90_cu_49158569_35586ignoreE,(_ZN72_INTERNAL_c7809ec2_36_flash_fwd_hdim256_bf16_paged_sm90_cu_49158569_35584cute7productE - _ZN72_INTERNAL_c7809ec2_36_flash_fwd_hdim256_bf16_paged_sm90_cu_49158569_35584cuda3std3__474_GLOBAL__N__c7809ec2_36_flash_fwd_hdim256_bf16_paged_sm90_cu_49158569_35586ignoreE)
_ZN72_INTERNAL_c7809ec2_36_flash_fwd_hdim256_bf16_paged_sm90_cu_49158569_35584cuda3std3__474_GLOBAL__N__c7809ec2_36_flash_fwd_hdim256_bf16_paged_sm90_cu_49158569_35586ignoreE:
	.zero		1
	.type		_ZN72_INTERNAL_c7809ec2_36_flash_fwd_hdim256_bf16_paged_sm90_cu_49158569_35584cute7productE,@object
	.size		_ZN72_INTERNAL_c7809ec2_36_flash_fwd_hdim256_bf16_paged_sm90_cu_49158569_35584cute7productE,(_ZN72_INTERNAL_c7809ec2_36_flash_fwd_hdim256_bf16_paged_sm90_cu_49158569_35584cuda3std3__45__cpo3endE - _ZN72_INTERNAL_c7809ec2_36_flash_fwd_hdim256_bf16_paged_sm90_cu_49158569_35584cute7productE)
_ZN72_INTERNAL_c7809ec2_36_flash_fwd_hdim256_bf16_paged_sm90_cu_49158569_35584cute7productE:
	.zero		1
	.type		_ZN72_INTERNAL_c7809ec2_36_flash_fwd_hdim256_bf16_paged_sm90_cu_49158569_35584cuda3std3__45__cpo3endE,@object
	.size		_ZN72_INTERNAL_c7809ec2_36_flash_fwd_hdim256_bf16_paged_sm90_cu_49158569_35584cuda3std3__45__cpo3endE,(_ZN72_INTERNAL_c7809ec2_36_flash_fwd_hdim256_bf16_paged_sm90_cu_49158569_35584cuda3std3__419piecewise_constructE - _ZN72_INTERNAL_c7809ec2_36_flash_fwd_hdim256_bf16_paged_sm90_cu_49158569_35584cuda3std3__45__cpo3endE)
_ZN72_INTERNAL_c7809ec2_36_flash_fwd_hdim256_bf16_paged_sm90_cu_49158569_35584cuda3std3__45__cpo3endE:
	.zero		1
	.type		_ZN72_INTERNAL_c7809ec2_36_flash_fwd_hdim256_bf16_paged_sm90_cu_49158569_35584cuda3std3__419piecewise_constructE,@object
	.size		_ZN72_INTERNAL_c7809ec2_36_flash_fwd_hdim256_bf16_paged_sm90_cu_49158569_35584cuda3std3__419piecewise_constructE,(_ZN72_INTERNAL_c7809ec2_36_flash_fwd_hdim256_bf16_paged_sm90_cu_49158569_35584cuda3std3__45__cpo4cendE - _ZN72_INTERNAL_c7809ec2_36_flash_fwd_hdim256_bf16_paged_sm90_cu_49158569_35584cuda3std3__419piecewise_constructE)
_ZN72_INTERNAL_c7809ec2_36_flash_fwd_hdim256_bf16_paged_sm90_cu_49158569_35584cuda3std3__419piecewise_constructE:
	.zero		1
	.type		_ZN72_INTERNAL_c7809ec2_36_flash_fwd_hdim256_bf16_paged_sm90_cu_49158569_35584cuda3std3__45__cpo4cendE,@object
	.size		_ZN72_INTERNAL_c7809ec2_36_flash_fwd_hdim256_bf16_paged_sm90_cu_49158569_35584cuda3std3__45__cpo4cendE,(_ZN72_INTERNAL_c7809ec2_36_flash_fwd_hdim256_bf16_paged_sm90_cu_49158569_35584cuda3std6ranges3__45__cpo4swapE - _ZN72_INTERNAL_c7809ec2_36_flash_fwd_hdim256_bf16_paged_sm90_cu_49158569_35584cuda3std3__45__cpo4cendE)
_ZN72_INTERNAL_c7809ec2_36_flash_fwd_hdim256_bf16_paged_sm90_cu_49158569_35584cuda3std3__45__cpo4cendE:
	.zero		1
	.type		_ZN72_INTERNAL_c7809ec2_36_flash_fwd_hdim256_bf16_paged_sm90_cu_49158569_35584cuda3std6ranges3__45__cpo4swapE,@object
	.size		_ZN72_INTERNAL_c7809ec2_36_flash_fwd_hdim256_bf16_paged_sm90_cu_49158569_35584cuda3std6ranges3__45__cpo4swapE,(.L_7 - _ZN72_INTERNAL_c7809ec2_36_flash_fwd_hdim256_bf16_paged_sm90_cu_49158569_35584cuda3std6ranges3__45__cpo4swapE)
_ZN72_INTERNAL_c7809ec2_36_flash_fwd_hdim256_bf16_paged_sm90_cu_49158569_35584cuda3std6ranges3__45__cpo4swapE:
	.zero		1
.L_7:


//--------------------- .nv.constant0._ZN7cutlass13device_kernelIN5flash11enable_sm90INS1_16FlashAttnFwdSm90INS1_25CollectiveMainloopFwdSm90ILi2EN4cute5tupleIJNS5_1CILi1EEES8_S8_EEENS6_IJNS7_ILi128EEENS7_ILi80EEENS7_ILi256EEEEEELi256ENS_10bfloat16_tEfNS_4arch4Sm90ELb0ELb0ELb0ELb0ELb1ELb0ELb0ELb1ELb1ELb1ELb0ELb0EEENS1_21CollectiveEpilogueFwdINS6_IJSA_SC_SB_EEES9_SE_SG_Li256ELb0ELb1ELb0ELb0EEENS1_29StaticPersistentTileSchedulerILb0EEEEEEEEEvNT_6ParamsE --------------------------
	.section	.nv.constant0._ZN7cutlass13device_kernelIN5flash11enable_sm90INS1_16FlashAttnFwdSm90INS1_25CollectiveMainloopFwdSm90ILi2EN4cute5tupleIJNS5_1CILi1EEES8_S8_EEENS6_IJNS7_ILi128EEENS7_ILi80EEENS7_ILi256EEEEEELi256ENS_10bfloat16_tEfNS_4arch4Sm90ELb0ELb0ELb0ELb0ELb1ELb0ELb0ELb1ELb1ELb1ELb0ELb0EEENS1_21CollectiveEpilogueFwdINS6_IJSA_SC_SB_EEES9_SE_SG_Li256ELb0ELb1ELb0ELb0EEENS1_29StaticPersistentTileSchedulerILb0EEEEEEEEEvNT_6ParamsE,"a",@progbits
	.sectionflags	@""
	.align	4
.nv.constant0._ZN7cutlass13device_kernelIN5flash11enable_sm90INS1_16FlashAttnFwdSm90INS1_25CollectiveMainloopFwdSm90ILi2EN4cute5tupleIJNS5_1CILi1EEES8_S8_EEENS6_IJNS7_ILi128EEENS7_ILi80EEENS7_ILi256EEEEEELi256ENS_10bfloat16_tEfNS_4arch4Sm90ELb0ELb0ELb0ELb0ELb1ELb0ELb0ELb1ELb1ELb1ELb0ELb0EEENS1_21CollectiveEpilogueFwdINS6_IJSA_SC_SB_EEES9_SE_SG_Li256ELb0ELb1ELb0ELb0EEENS1_29StaticPersistentTileSchedulerILb0EEEEEEEEEvNT_6ParamsE:
	.zero		3456


//--------------------- .nv.constant0._ZN7cutlass13device_kernelIN5flash11enable_sm90INS1_16FlashAttnFwdSm90INS1_25CollectiveMainloopFwdSm90ILi2EN4cute5tupleIJNS5_1CILi1EEES8_S8_EEENS6_IJNS7_ILi128EEENS7_ILi80EEENS7_ILi256EEEEEELi256ENS_10bfloat16_tEfNS_4arch4Sm90ELb0ELb0ELb0ELb1ELb1ELb0ELb0ELb1ELb1ELb1ELb0ELb0EEENS1_21CollectiveEpilogueFwdINS6_IJSA_SC_SB_EEES9_SE_SG_Li256ELb1ELb1ELb0ELb0EEENS1_36VarlenDynamicPersistentTileSchedulerILi128ELi80ELi256ELi128ELb0ELb1ELb1ELb0ELb1ELb1EEEEEEEEEvNT_6ParamsE --------------------------
	.section	.nv.constant0._ZN7cutlass13device_kernelIN5flash11enable_sm90INS1_16FlashAttnFwdSm90INS1_25CollectiveMainloopFwdSm90ILi2EN4cute5tupleIJNS5_1CILi1EEES8_S8_EEENS6_IJNS7_ILi128EEENS7_ILi80EEENS7_ILi256EEEEEELi256ENS_10bfloat16_tEfNS_4arch4Sm90ELb0ELb0ELb0ELb1ELb1ELb0ELb0ELb1ELb1ELb1ELb0ELb0EEENS1_21CollectiveEpilogueFwdINS6_IJSA_SC_SB_EEES9_SE_SG_Li256ELb1ELb1ELb0ELb0EEENS1_36VarlenDynamicPersistentTileSchedulerILi128ELi80ELi256ELi128ELb0ELb1ELb1ELb0ELb1ELb1EEEEEEEEEvNT_6ParamsE,"a",@progbits
	.sectionflags	@""
	.align	4
.nv.constant0._ZN7cutlass13device_kernelIN5flash11enable_sm90INS1_16FlashAttnFwdSm90INS1_25CollectiveMainloopFwdSm90ILi2EN4cute5tupleIJNS5_1CILi1EEES8_S8_EEENS6_IJNS7_ILi128EEENS7_ILi80EEENS7_ILi256EEEEEELi256ENS_10bfloat16_tEfNS_4arch4Sm90ELb0ELb0ELb0ELb1ELb1ELb0ELb0ELb1ELb1ELb1ELb0ELb0EEENS1_21CollectiveEpilogueFwdINS6_IJSA_SC_SB_EEES9_SE_SG_Li256ELb1ELb1ELb0ELb0EEENS1_36VarlenDynamicPersistentTileSchedulerILi128ELi80ELi256ELi128ELb0ELb1ELb1ELb0ELb1ELb1EEEEEEEEEvNT_6ParamsE:
	.zero		3584


//--------------------- .nv.constant0._ZN7cutlass13device_kernelIN5flash11enable_sm90INS1_16FlashAttnFwdSm90INS1_25CollectiveMainloopFwdSm90ILi2EN4cute5tupleIJNS5_1CILi1EEES8_S8_EEENS6_IJNS7_ILi128EEENS7_ILi80EEENS7_ILi256EEEEEELi256ENS_10bfloat16_tEfNS_4arch4Sm90ELb0ELb0ELb0ELb1ELb1ELb1ELb0ELb1ELb1ELb1ELb0ELb0EEENS1_21CollectiveEpilogueFwdINS6_IJSA_SC_SB_EEES9_SE_SG_Li256ELb1ELb1ELb0ELb0EEENS1_36VarlenDynamicPersistentTileSchedulerILi128ELi80ELi256ELi128ELb0ELb1ELb1ELb0ELb1ELb1EEEEEEEEEvNT_6ParamsE --------------------------
	.section	.nv.constant0._ZN7cutlass13device_kernelIN5flash11enable_sm90INS1_16FlashAttnFwdSm90INS1_25CollectiveMainloopFwdSm90ILi2EN4cute5tupleIJNS5_1CILi1EEES8_S8_EEENS6_IJNS7_ILi128EEENS7_ILi80EEENS7_ILi256EEEEEELi256ENS_10bfloat16_tEfNS_4arch4Sm90ELb0ELb0ELb0ELb1ELb1ELb1ELb0ELb1ELb1ELb1ELb0ELb0EEENS1_21CollectiveEpilogueFwdINS6_IJSA_SC_SB_EEES9_SE_SG_Li256ELb1ELb1ELb0ELb0EEENS1_36VarlenDynamicPersistentTileSchedulerILi128ELi80ELi256ELi128ELb0ELb1ELb1ELb0ELb1ELb1EEEEEEEEEvNT_6ParamsE,"a",@progbits
	.sectionflags	@""
	.align	4
.nv.constant0._ZN7cutlass13device_kernelIN5flash11enable_sm90INS1_16FlashAttnFwdSm90INS1_25CollectiveMainloopFwdSm90ILi2EN4cute5tupleIJNS5_1CILi1EEES8_S8_EEENS6_IJNS7_ILi128EEENS7_ILi80EEENS7_ILi256EEEEEELi256ENS_10bfloat16_tEfNS_4arch4Sm90ELb0ELb0ELb0ELb1ELb1ELb1ELb0ELb1ELb1ELb1ELb0ELb0EEENS1_21CollectiveEpilogueFwdINS6_IJSA_SC_SB_EEES9_SE_SG_Li256ELb1ELb1ELb0ELb0EEENS1_36VarlenDynamicPersistentTileSchedulerILi128ELi80ELi256ELi128ELb0ELb1ELb1ELb0ELb1ELb1EEEEEEEEEvNT_6ParamsE:
	.zero		3584


//--------------------- .nv.constant0._ZN7cutlass13device_kernelIN5flash11enable_sm90INS1_16FlashAttnFwdSm90INS1_25CollectiveMainloopFwdSm90ILi2EN4cute5tupleIJNS5_1CILi1EEES8_S8_EEENS6_IJNS7_ILi128EEENS7_ILi64EEENS7_ILi256EEEEEELi256ENS_10bfloat16_tEfNS_4arch4Sm90ELb0ELb1ELb0ELb0ELb1ELb0ELb0ELb1ELb1ELb1ELb0ELb0EEENS1_21CollectiveEpilogueFwdINS6_IJSA_SC_SB_EEES9_SE_SG_Li256ELb0ELb1ELb0ELb0EEENS1_30DynamicPersistentTileSchedulerILi256ELi128ELb0ELb1ELb1EEEEEEEEEvNT_6ParamsE --------------------------
	.section	.nv.constant0._ZN7cutlass13device_kernelIN5flash11enable_sm90INS1_16FlashAttnFwdSm90INS1_25CollectiveMainloopFwdSm90ILi2EN4cute5tupleIJNS5_1CILi1EEES8_S8_EEENS6_IJNS7_ILi128EEENS7_ILi64EEENS7_ILi256EEEEEELi256ENS_10bfloat16_tEfNS_4arch4Sm90ELb0ELb1ELb0ELb0ELb1ELb0ELb0ELb1ELb1ELb1ELb0ELb0EEENS1_21CollectiveEpilogueFwdINS6_IJSA_SC_SB_EEES9_SE_SG_Li256ELb0ELb1ELb0ELb0EEENS1_30DynamicPersistentTileSchedulerILi256ELi128ELb0ELb1ELb1EEEEEEEEEvNT_6ParamsE,"a",@progbits
	.sectionflags	@""
	.align	4
.nv.constant0._ZN7cutlass13device_kernelIN5flash11enable_sm90INS1_16FlashAttnFwdSm90INS1_25CollectiveMainloopFwdSm90ILi2EN4cute5tupleIJNS5_1CILi1EEES8_S8_EEENS6_IJNS7_ILi128EEENS7_ILi64EEENS7_ILi256EEEEEELi256ENS_10bfloat16_tEfNS_4arch4Sm90ELb0ELb1ELb0ELb0ELb1ELb0ELb0ELb1ELb1ELb1ELb0ELb0EEENS1_21CollectiveEpilogueFwdINS6_IJSA_SC_SB_EEES9_SE_SG_Li256ELb0ELb1ELb0ELb0EEENS1_30DynamicPersistentTileSchedulerILi256ELi128ELb0ELb1ELb1EEEEEEEEEvNT_6ParamsE:
	.zero		3584


//--------------------- .nv.constant0._ZN7cutlass13device_kernelIN5flash11enable_sm90INS1_16FlashAttnFwdSm90INS1_25CollectiveMainloopFwdSm90ILi2EN4cute5tupleIJNS5_1CILi1EEES8_S8_EEENS6_IJNS7_ILi128EEENS7_ILi64EEENS7_ILi256EEEEEELi256ENS_10bfloat16_tEfNS_4arch4Sm90ELb0ELb1ELb0ELb1ELb1ELb0ELb0ELb1ELb1ELb1ELb0ELb0EEENS1_21CollectiveEpilogueFwdINS6_IJSA_SC_SB_EEES9_SE_SG_Li256ELb1ELb1ELb0ELb0EEENS1_36VarlenDynamicPersistentTileSchedulerILi128ELi64ELi256ELi128ELb0ELb1ELb1ELb1ELb0ELb1EEEEEEEEEvNT_6ParamsE --------------------------
	.section	.nv.constant0._ZN7cutlass13device_kernelIN5flash11enable_sm90INS1_16FlashAttnFwdSm90INS1_25CollectiveMainloopFwdSm90ILi2EN4cute5tupleIJNS5_1CILi1EEES8_S8_EEENS6_IJNS7_ILi128EEENS7_ILi64EEENS7_ILi256EEEEEELi256ENS_10bfloat16_tEfNS_4arch4Sm90ELb0ELb1ELb0ELb1ELb1ELb0ELb0ELb1ELb1ELb1ELb0ELb0EEENS1_21CollectiveEpilogueFwdINS6_IJSA_SC_SB_EEES9_SE_SG_Li256ELb1ELb1ELb0ELb0EEENS1_36VarlenDynamicPersistentTileSchedulerILi128ELi64ELi256ELi128ELb0ELb1ELb1ELb1ELb0ELb1EEEEEEEEEvNT_6ParamsE,"a",@progbits
	.sectionflags	@""
	.align	4
.nv.constant0._ZN7cutlass13device_kernelIN5flash11enable_sm90INS1_16FlashAttnFwdSm90INS1_25CollectiveMainloopFwdSm90ILi2EN4cute5tupleIJNS5_1CILi1EEES8_S8_EEENS6_IJNS7_ILi128EEENS7_ILi64EEENS7_ILi256EEEEEELi256ENS_10bfloat16_tEfNS_4arch4Sm90ELb0ELb1ELb0ELb1ELb1ELb0ELb0ELb1ELb1ELb1ELb0ELb0EEENS1_21CollectiveEpilogueFwdINS6_IJSA_SC_SB_EEES9_SE_SG_Li256ELb1ELb1ELb0ELb0EEENS1_36VarlenDynamicPersistentTileSchedulerILi128ELi64ELi256ELi128ELb0ELb1ELb1ELb1ELb0ELb1EEEEEEEEEvNT_6ParamsE:
	.zero		3584


//--------------------- .nv.constant0._ZN7cutlass13device_kernelIN5flash11enable_sm90INS1_16FlashAttnFwdSm90INS1_25CollectiveMainloopFwdSm90ILi2EN4cute5tupleIJNS5_1CILi1EEES8_S8_EEENS6_IJNS7_ILi128EEENS7_ILi64EEENS7_ILi256EEEEEELi256ENS_10bfloat16_tEfNS_4arch4Sm90ELb0ELb1ELb0ELb1ELb1ELb1ELb0ELb1ELb1ELb1ELb0ELb0EEENS1_21CollectiveEpilogueFwdINS6_IJSA_SC_SB_EEES9_SE_SG_Li256ELb1ELb1ELb0ELb0EEENS1_36VarlenDynamicPersistentTileSchedulerILi128ELi64ELi256ELi128ELb0ELb1ELb1ELb1ELb0ELb1EEEEEEEEEvNT_6ParamsE --------------------------
	.section	.nv.constant0._ZN7cutlass13device_kernelIN5flash11enable_sm90INS1_16FlashAttnFwdSm90INS1_25CollectiveMainloopFwdSm90ILi2EN4cute5tupleIJNS5_1CILi1EEES8_S8_EEENS6_IJNS7_ILi128EEENS7_ILi64EEENS7_ILi256EEEEEELi256ENS_10bfloat16_tEfNS_4arch4Sm90ELb0ELb1ELb0ELb1ELb1ELb1ELb0ELb1ELb1ELb1ELb0ELb0EEENS1_21CollectiveEpilogueFwdINS6_IJSA_SC_SB_EEES9_SE_SG_Li256ELb1ELb1ELb0ELb0EEENS1_36VarlenDynamicPersistentTileSchedulerILi128ELi64ELi256ELi128ELb0ELb1ELb1ELb1ELb0ELb1EEEEEEEEEvNT_6ParamsE,"a",@progbits
	.sectionflags	@""
	.align	4
.nv.constant0._ZN7cutlass13device_kernelIN5flash11enable_sm90INS1_16FlashAttnFwdSm90INS1_25CollectiveMainloopFwdSm90ILi2EN4cute5tupleIJNS5_1CILi1EEES8_S8_EEENS6_IJNS7_ILi128EEENS7_ILi64EEENS7_ILi256EEEEEELi256ENS_10bfloat16_tEfNS_4arch4Sm90ELb0ELb1ELb0ELb1ELb1ELb1ELb0ELb1ELb1ELb1ELb0ELb0EEENS1_21CollectiveEpilogueFwdINS6_IJSA_SC_SB_EEES9_SE_SG_Li256ELb1ELb1ELb0ELb0EEENS1_36VarlenDynamicPersistentTileSchedulerILi128ELi64ELi256ELi128ELb0ELb1ELb1ELb1ELb0ELb1EEEEEEEEEvNT_6ParamsE:
	.zero		3584


//--------------------- .nv.constant0._ZN7cutlass13device_kernelIN5flash11enable_sm90INS1_16FlashAttnFwdSm90INS1_25CollectiveMainloopFwdSm90ILi2EN4cute5tupleIJNS5_1CILi1EEES8_S8_EEENS6_IJNS7_ILi128EEENS7_ILi80EEENS7_ILi256EEEEEELi256ENS_10bfloat16_tEfNS_4arch4Sm90ELb1ELb0ELb0ELb0ELb1ELb0ELb0ELb1ELb1ELb1ELb0ELb0EEENS1_21CollectiveEpilogueFwdINS6_IJSA_SC_SB_EEES9_SE_SG_Li256ELb0ELb1ELb0ELb0EEENS1_30DynamicPersistentTileSchedulerILi256ELi128ELb0ELb1ELb1EEEEEEEEEvNT_6ParamsE --------------------------
	.section	.nv.constant0._ZN7cutlass13device_kernelIN5flash11enable_sm90INS1_16FlashAttnFwdSm90INS1_25CollectiveMainloopFwdSm90ILi2EN4cute5tupleIJNS5_1CILi1EEES8_S8_EEENS6_IJNS7_ILi128EEENS7_ILi80EEENS7_ILi256EEEEEELi256ENS_10bfloat16_tEfNS_4arch4Sm90ELb1ELb0ELb0ELb0ELb1ELb0ELb0ELb1ELb1ELb1ELb0ELb0EEENS1_21CollectiveEpilogueFwdINS6_IJSA_SC_SB_EEES9_SE_SG_Li256ELb0ELb1ELb0ELb0EEENS1_30DynamicPersistentTileSchedulerILi256ELi128ELb0ELb1ELb1EEEEEEEEEvNT_6ParamsE,"a",@progbits
	.sectionflags	@""
	.align	4
.nv.constant0._ZN7cutlass13device_kernelIN5flash11enable_sm90INS1_16FlashAttnFwdSm90INS1_25CollectiveMainloopFwdSm90ILi2EN4cute5tupleIJNS5_1CILi1EEES8_S8_EEENS6_IJNS7_ILi128EEENS7_ILi80EEENS7_ILi256EEEEEELi256ENS_10bfloat16_tEfNS_4arch4Sm90ELb1ELb0ELb0ELb0ELb1ELb0ELb0ELb1ELb1ELb1ELb0ELb0EEENS1_21CollectiveEpilogueFwdINS6_IJSA_SC_SB_EEES9_SE_SG_Li256ELb0ELb1ELb0ELb0EEENS1_30DynamicPersistentTileSchedulerILi256ELi128ELb0ELb1ELb1EEEEEEEEEvNT_6ParamsE:
	.zero		3584


//--------------------- .nv.constant0._ZN7cutlass13device_kernelIN5flash11enable_sm90INS1_16FlashAttnFwdSm90INS1_25CollectiveMainloopFwdSm90ILi2EN4cute5tupleIJNS5_1CILi1EEES8_S8_EEENS6_IJNS7_ILi128EEENS7_ILi80EEENS7_ILi256EEEEEELi256ENS_10bfloat16_tEfNS_4arch4Sm90ELb1ELb0ELb0ELb1ELb1ELb0ELb0ELb1ELb1ELb1ELb0ELb0EEENS1_21CollectiveEpilogueFwdINS6_IJSA_SC_SB_EEES9_SE_SG_Li256ELb1ELb1ELb0ELb0EEENS1_36VarlenDynamicPersistentTileSchedulerILi128ELi80ELi256ELi128ELb0ELb1ELb1ELb1ELb1ELb1EEEEEEEEEvNT_6ParamsE --------------------------
	.section	.nv.constant0._ZN7cutlass13device_kernelIN5flash11enable_sm90INS1_16FlashAttnFwdSm90INS1_25CollectiveMainloopFwdSm90ILi2EN4cute5tupleIJNS5_1CILi1EEES8_S8_EEENS6_IJNS7_ILi128EEENS7_ILi80EEENS7_ILi256EEEEEELi256ENS_10bfloat16_tEfNS_4arch4Sm90ELb1ELb0ELb0ELb1ELb1ELb0ELb0ELb1ELb1ELb1ELb0ELb0EEENS1_21CollectiveEpilogueFwdINS6_IJSA_SC_SB_EEES9_SE_SG_Li256ELb1ELb1ELb0ELb0EEENS1_36VarlenDynamicPersistentTileSchedulerILi128ELi80ELi256ELi128ELb0ELb1ELb1ELb1ELb1ELb1EEEEEEEEEvNT_6ParamsE,"a",@progbits
	.sectionflags	@""
	.align	4
.nv.constant0._ZN7cutlass13device_kernelIN5flash11enable_sm90INS1_16FlashAttnFwdSm90INS1_25CollectiveMainloopFwdSm90ILi2EN4cute5tupleIJNS5_1CILi1EEES8_S8_EEENS6_IJNS7_ILi128EEENS7_ILi80EEENS7_ILi256EEEEEELi256ENS_10bfloat16_tEfNS_4arch4Sm90ELb1ELb0ELb0ELb1ELb1ELb0ELb0ELb1ELb1ELb1ELb0ELb0EEENS1_21CollectiveEpilogueFwdINS6_IJSA_SC_SB_EEES9_SE_SG_Li256ELb1ELb1ELb0ELb0EEENS1_36VarlenDynamicPersistentTileSchedulerILi128ELi80ELi256ELi128ELb0ELb1ELb1ELb1ELb1ELb1EEEEEEEEEvNT_6ParamsE:
	.zero		3584


//--------------------- .nv.constant0._ZN7cutlass13device_kernelIN5flash11enable_sm90INS1_16FlashAttnFwdSm90INS1_25CollectiveMainloopFwdSm90ILi2EN4cute5tupleIJNS5_1CILi1EEES8_S8_EEENS6_IJNS7_ILi128EEENS7_ILi80EEENS7_ILi256EEEEEELi256ENS_10bfloat16_tEfNS_4arch4Sm90ELb1ELb0ELb0ELb1ELb1ELb1ELb0ELb1ELb1ELb1ELb0ELb0EEENS1_21CollectiveEpilogueFwdINS6_IJSA_SC_SB_EEES9_SE_SG_Li256ELb1ELb1ELb0ELb0EEENS1_36VarlenDynamicPersistentTileSchedulerILi128ELi80ELi256ELi128ELb0ELb1ELb1ELb1ELb1ELb1EEEEEEEEEvNT_6ParamsE --------------------------
	.section	.nv.constant0._ZN7cutlass13device_kernelIN5flash11enable_sm90INS1_16FlashAttnFwdSm90INS1_25CollectiveMainloopFwdSm90ILi2EN4cute5tupleIJNS5_1CILi1EEES8_S8_EEENS6_IJNS7_ILi128EEENS7_ILi80EEENS7_ILi256EEEEEELi256ENS_10bfloat16_tEfNS_4arch4Sm90ELb1ELb0ELb0ELb1ELb1ELb1ELb0ELb1ELb1ELb1ELb0ELb0EEENS1_21CollectiveEpilogueFwdINS6_IJSA_SC_SB_EEES9_SE_SG_Li256ELb1ELb1ELb0ELb0EEENS1_36VarlenDynamicPersistentTileSchedulerILi128ELi80ELi256ELi128ELb0ELb1ELb1ELb1ELb1ELb1EEEEEEEEEvNT_6ParamsE,"a",@progbits
	.sectionflags	@""
	.align	4
.nv.constant0._ZN7cutlass13device_kernelIN5flash11enable_sm90INS1_16FlashAttnFwdSm90INS1_25CollectiveMainloopFwdSm90ILi2EN4cute5tupleIJNS5_1CILi1EEES8_S8_EEENS6_IJNS7_ILi128EEENS7_ILi80EEENS7_ILi256EEEEEELi256ENS_10bfloat16_tEfNS_4arch4Sm90ELb1ELb0ELb0ELb1ELb1ELb1ELb0ELb1ELb1ELb1ELb0ELb0EEENS1_21CollectiveEpilogueFwdINS6_IJSA_SC_SB_EEES9_SE_SG_Li256ELb1ELb1ELb0ELb0EEENS1_36VarlenDynamicPersistentTileSchedulerILi128ELi80ELi256ELi128ELb0ELb1ELb1ELb1ELb1ELb1EEEEEEEEEvNT_6ParamsE:
	.zero		3584


//--------------------- SYMBOLS --------------------------

	.type		.nv.reservedSmem.offset0,@object
	.size		.nv.reservedSmem.offset0,0x4
